	.headerflags	@"EF_CUDA_TEXMODE_UNIFIED EF_CUDA_64BIT_ADDRESS EF_CUDA_ACCELERATORS EF_CUDA_SM90 EF_CUDA_VIRTUAL_SM(EF_CUDA_SM90)"
	.elftype	@"ET_EXEC"


//--------------------- .nv.info                  --------------------------
	.section	.nv.info,"",@"SHT_CUDA_INFO"
	.align	4


	//----- nvinfo : EIATTR_REGCOUNT
	.align		4
        /*0000*/ 	.byte	0x04, 0x2f
        /*0002*/ 	.short	(.L_3 - .L_2)
	.align		4
.L_2:
        /*0004*/ 	.word	index@(triton_poi_fused__native_batch_norm_legit_no_training_relu_6)
        /*0008*/ 	.word	0x00000028


	//----- nvinfo : EIATTR_MIN_STACK_SIZE
	.align		4
.L_3:
        /*000c*/ 	.byte	0x04, 0x12
        /*000e*/ 	.short	(.L_5 - .L_4)
	.align		4
.L_4:
        /*0010*/ 	.word	index@(triton_poi_fused__native_batch_norm_legit_no_training_relu_6)
        /*0014*/ 	.word	0x00000000


	//----- nvinfo : EIATTR_FRAME_SIZE
	.align		4
.L_5:
        /*0018*/ 	.byte	0x04, 0x11
        /*001a*/ 	.short	(.L_7 - .L_6)
	.align		4
.L_6:
        /*001c*/ 	.word	index@(triton_poi_fused__native_batch_norm_legit_no_training_relu_6)
        /*0020*/ 	.word	0x00000000


	//----- nvinfo : EIATTR_MIN_STACK_SIZE
	.align		4
.L_7:
        /*0024*/ 	.byte	0x04, 0x12
        /*0026*/ 	.short	(.L_9 - .L_8)
	.align		4
.L_8:
        /*0028*/ 	.word	index@(triton_poi_fused__native_batch_norm_legit_no_training_relu_6)
        /*002c*/ 	.word	0x00000000
.L_9:


//--------------------- .nv.info.triton_poi_fused__native_batch_norm_legit_no_training_relu_6 --------------------------
	.section	.nv.info.triton_poi_fused__native_batch_norm_legit_no_training_relu_6,"",@"SHT_CUDA_INFO"
	.sectionflags	@""
	.align	4


	//----- nvinfo : EIATTR_CUDA_API_VERSION
	.align		4
        /*0000*/ 	.byte	0x04, 0x37
        /*0002*/ 	.short	(.L_11 - .L_10)
.L_10:
        /*0004*/ 	.word	0x0000007c


	//----- nvinfo : EIATTR_KPARAM_INFO
	.align		4
.L_11:
        /*0008*/ 	.byte	0x04, 0x17
        /*000a*/ 	.short	(.L_13 - .L_12)
.L_12:
        /*000c*/ 	.word	0x00000000
        /*0010*/ 	.short	0x0007
        /*0012*/ 	.short	0x0034
        /*0014*/ 	.byte	0x00, 0xf0, 0x11, 0x00


	//----- nvinfo : EIATTR_KPARAM_INFO
	.align		4
.L_13:
        /*0018*/ 	.byte	0x04, 0x17
        /*001a*/ 	.short	(.L_15 - .L_14)
.L_14:
        /*001c*/ 	.word	0x00000000
        /*0020*/ 	.short	0x0006
        /*0022*/ 	.short	0x0030
        /*0024*/ 	.byte	0x00, 0xf0, 0x11, 0x00


	//----- nvinfo : EIATTR_KPARAM_INFO
	.align		4
.L_15:
        /*0028*/ 	.byte	0x04, 0x17
        /*002a*/ 	.short	(.L_17 - .L_16)
.L_16:
        /*002c*/ 	.word	0x00000000
        /*0030*/ 	.short	0x0005
        /*0032*/ 	.short	0x0028
        /*0034*/ 	.byte	0x00, 0xf4, 0x21, 0x00


	//----- nvinfo : EIATTR_KPARAM_INFO
	.align		4
.L_17:
        /*0038*/ 	.byte	0x04, 0x17
        /*003a*/ 	.short	(.L_19 - .L_18)
.L_18:
        /*003c*/ 	.word	0x00000000
        /*0040*/ 	.short	0x0004
        /*0042*/ 	.short	0x0020
        /*0044*/ 	.byte	0x00, 0xf4, 0x21, 0x00


	//----- nvinfo : EIATTR_KPARAM_INFO
	.align		4
.L_19:
        /*0048*/ 	.byte	0x04, 0x17
        /*004a*/ 	.short	(.L_21 - .L_20)
.L_20:
        /*004c*/ 	.word	0x00000000
        /*0050*/ 	.short	0x0003
        /*0052*/ 	.short	0x0018
        /*0054*/ 	.byte	0x00, 0xf4, 0x21, 0x00


	//----- nvinfo : EIATTR_KPARAM_INFO
	.align		4
.L_21:
        /*0058*/ 	.byte	0x04, 0x17
        /*005a*/ 	.short	(.L_23 - .L_22)
.L_22:
        /*005c*/ 	.word	0x00000000
        /*0060*/ 	.short	0x0002
        /*0062*/ 	.short	0x0010
        /*0064*/ 	.byte	0x00, 0xf4, 0x21, 0x00


	//----- nvinfo : EIATTR_KPARAM_INFO
	.align		4
.L_23:
        /*0068*/ 	.byte	0x04, 0x17
        /*006a*/ 	.short	(.L_25 - .L_24)
.L_24:
        /*006c*/ 	.word	0x00000000
        /*0070*/ 	.short	0x0001
        /*0072*/ 	.short	0x0008
        /*0074*/ 	.byte	0x00, 0xf4, 0x21, 0x00


	//----- nvinfo : EIATTR_KPARAM_INFO
	.align		4
.L_25:
        /*0078*/ 	.byte	0x04, 0x17
        /*007a*/ 	.short	(.L_27 - .L_26)
.L_26:
        /*007c*/ 	.word	0x00000000
        /*0080*/ 	.short	0x0000
        /*0082*/ 	.short	0x0000
        /*0084*/ 	.byte	0x00, 0xf4, 0x21, 0x00


	//----- nvinfo : EIATTR_SPARSE_MMA_MASK
	.align		4
.L_27:
        /*0088*/ 	.byte	0x03, 0x50
        /*008a*/ 	.short	0x0000


	//----- nvinfo : EIATTR_MAXREG_COUNT
	.align		4
        /*008c*/ 	.byte	0x03, 0x1b
        /*008e*/ 	.short	0x00ff


	//----- nvinfo : EIATTR_EXIT_INSTR_OFFSETS
	.align		4
        /*0090*/ 	.byte	0x04, 0x1c
        /*0092*/ 	.short	(.L_29 - .L_28)


	//   ....[0]....
.L_28:
        /*0094*/ 	.word	0x00001c30


	//   ....[1]....
        /*0098*/ 	.word	0x00001c70


	//----- nvinfo : EIATTR_REQNTID
	.align		4
.L_29:
        /*009c*/ 	.byte	0x04, 0x10
        /*009e*/ 	.short	(.L_31 - .L_30)
.L_30:
        /*00a0*/ 	.word	0x00000100
        /*00a4*/ 	.word	0x00000001
        /*00a8*/ 	.word	0x00000001


	//----- nvinfo : EIATTR_CBANK_PARAM_SIZE
	.align		4
.L_31:
        /*00ac*/ 	.byte	0x03, 0x19
        /*00ae*/ 	.short	0x0038


	//----- nvinfo : EIATTR_PARAM_CBANK
	.align		4
        /*00b0*/ 	.byte	0x04, 0x0a
        /*00b2*/ 	.short	(.L_33 - .L_32)
	.align		4
.L_32:
        /*00b4*/ 	.word	index@(.nv.constant0.triton_poi_fused__native_batch_norm_legit_no_training_relu_6)
        /*00b8*/ 	.short	0x0210
        /*00ba*/ 	.short	0x0038


	//----- nvinfo : EIATTR_SW_WAR
	.align		4
.L_33:
        /*00bc*/ 	.byte	0x04, 0x36
        /*00be*/ 	.short	(.L_35 - .L_34)
.L_34:
        /*00c0*/ 	.word	0x00000008
.L_35:


//--------------------- .nv.callgraph             --------------------------
	.section	.nv.callgraph,"",@"SHT_CUDA_CALLGRAPH"
	.align	4
	.sectionentsize	8
	.align		4
        /*0000*/ 	.word	0x00000000
	.align		4
        /*0004*/ 	.word	0xffffffff
	.align		4
        /*0008*/ 	.word	0x00000000
	.align		4
        /*000c*/ 	.word	0xfffffffe
	.align		4
        /*0010*/ 	.word	0x00000000
	.align		4
        /*0014*/ 	.word	0xfffffffd
	.align		4
        /*0018*/ 	.word	0x00000000
	.align		4
        /*001c*/ 	.word	0xfffffffc


//--------------------- .nv.constant4             --------------------------
	.section	.nv.constant4,"a",@progbits
	.align	8
	.align		8
.nv.constant4:
        /*0000*/ 	.dword	_$_str
	.align		8
        /*0008*/ 	.dword	_$_str_$_2


//--------------------- .text.triton_poi_fused__native_batch_norm_legit_no_training_relu_6 --------------------------
	.section	.text.triton_poi_fused__native_batch_norm_legit_no_training_relu_6,"ax",@progbits
	.sectionflags	@"SHF_BARRIERS=1"
	.align	128
        .global         triton_poi_fused__native_batch_norm_legit_no_training_relu_6
        .type           triton_poi_fused__native_batch_norm_legit_no_training_relu_6,@function
        .size           triton_poi_fused__native_batch_norm_legit_no_training_relu_6,(.L_x_1 - triton_poi_fused__native_batch_norm_legit_no_training_relu_6)
        .other          triton_poi_fused__native_batch_norm_legit_no_training_relu_6,@"STO_CUDA_ENTRY STV_DEFAULT"
triton_poi_fused__native_batch_norm_legit_no_training_relu_6:
.text.triton_poi_fused__native_batch_norm_legit_no_training_relu_6:
[----:B------:R-:W0:Y:S01]  /*0000*/  LDC R1, c[0x0][0x28] ;  /* 0x00000a00ff017b82 */ /* 0x000e220000000800 */
[----:B------:R-:W1:Y:S07]  /*0010*/  S2R R35, SR_TID.X ;  /* 0x0000000000237919 */ /* 0x000e6e0000002100 */
[----:B------:R-:W2:Y:S01]  /*0020*/  S2UR UR4, SR_CTAID.Y ;  /* 0x00000000000479c3 */ /* 0x000ea20000002600 */
[----:B------:R-:W-:Y:S01]  /*0030*/  ULDC.64 UR22, c[0x0][0x208] ;  /* 0x0000820000167ab9 */ /* 0x000fe20000000a00 */
[----:B------:R-:W3:Y:S06]  /*0040*/  S2R R0, SR_CTAID.X ;  /* 0x0000000000007919 */ /* 0x000eec0000002500 */
[----:B------:R-:W4:Y:S08]  /*0050*/  LDC.64 R36, c[0x0][0x210] ;  /* 0x00008400ff247b82 */ /* 0x000f300000000a00 */
[----:B------:R-:W5:Y:S01]  /*0060*/  LDC.64 R22, c[0x0][0x218] ;  /* 0x00008600ff167b82 */ /* 0x000f620000000a00 */
[----:B--2---:R-:W-:-:S06]  /*0070*/  USHF.L.U32 UR4, UR4, 0x4, URZ ;  /* 0x0000000404047899 */ /* 0x004fcc000800063f */
[----:B------:R-:W-:Y:S02]  /*0080*/  MOV R3, UR4 ;  /* 0x0000000400037c02 */ /* 0x000fe40008000f00 */
[----:B-1----:R-:W-:-:S04]  /*0090*/  SHF.L.U32 R2, R35, 0x2, RZ ;  /* 0x0000000223027819 */ /* 0x002fc800000006ff */
[----:B------:R-:W-:Y:S02]  /*00a0*/  LOP3.LUT R2, R3, 0xc, R2, 0xf8, !PT ;  /* 0x0000000c03027812 */ /* 0x000fe400078ef802 */
[----:B------:R-:W-:Y:S02]  /*00b0*/  SHF.R.U32.HI R3, RZ, 0x2, R35 ;  /* 0x00000002ff037819 */ /* 0x000fe40000011623 */
[C---:B------:R-:W-:Y:S01]  /*00c0*/  ISETP.GE.AND P4, PT, R2.reuse, 0x600, PT ;  /* 0x000006000200780c */ /* 0x040fe20003f86270 */
[----:B------:R-:W-:Y:S01]  /*00d0*/  IMAD.HI R4, R2, 0x2aaaaaab, RZ ;  /* 0x2aaaaaab02047827 */ /* 0x000fe200078e02ff */
[----:B------:R-:W-:-:S04]  /*00e0*/  SGXT.U32 R3, R3, 0x6 ;  /* 0x000000060303781a */ /* 0x000fc80000000000 */
[----:B------:R-:W-:Y:S02]  /*00f0*/  SHF.R.U32.HI R5, RZ, 0x1f, R4 ;  /* 0x0000001fff057819 */ /* 0x000fe40000011604 */
[----:B---3--:R-:W-:Y:S02]  /*0100*/  PRMT R3, R3, 0x6540, R0 ;  /* 0x0000654003037816 */ /* 0x008fe40000000000 */
[----:B------:R-:W-:Y:S02]  /*0110*/  LEA.HI.SX32 R5, R4, R5, 0x1a ;  /* 0x0000000504057211 */ /* 0x000fe400078fd2ff */
[C---:B------:R-:W-:Y:S02]  /*0120*/  LOP3.LUT R4, R3.reuse, 0x40, RZ, 0xfc, !PT ;  /* 0x0000004003047812 */ /* 0x040fe400078efcff */
[----:B------:R-:W-:Y:S01]  /*0130*/  LOP3.LUT R6, R3, 0x80, RZ, 0xfc, !PT ;  /* 0x0000008003067812 */ /* 0x000fe200078efcff */
[----:B------:R-:W-:Y:S01]  /*0140*/  IMAD R33, R5, -0x180, R2 ;  /* 0xfffffe8005217824 */ /* 0x000fe200078e0202 */
[----:B------:R-:W-:-:S02]  /*0150*/  LOP3.LUT R7, R3, 0xc0, RZ, 0xfc, !PT ;  /* 0x000000c003077812 */ /* 0x000fc400078efcff */
[----:B------:R-:W-:Y:S01]  /*0160*/  ISETP.LT.AND P0, PT, R3, 0x3c1, !P4 ;  /* 0x000003c10300780c */ /* 0x000fe20006701270 */
[----:B------:R-:W-:Y:S01]  /*0170*/  IMAD R2, R5, 0x5a180, R33 ;  /* 0x0005a18005027824 */ /* 0x000fe200078e0221 */
[----:B------:R-:W-:Y:S02]  /*0180*/  ISETP.LT.AND P3, PT, R7, 0x3c1, !P4 ;  /* 0x000003c10700780c */ /* 0x000fe40006761270 */
[----:B------:R-:W-:Y:S02]  /*0190*/  CS2R R20, SRZ ;  /* 0x0000000000147805 */ /* 0x000fe4000001ff00 */
[----:B------:R-:W-:Y:S01]  /*01a0*/  ISETP.LT.AND P1, PT, R4, 0x3c1, !P4 ;  /* 0x000003c10400780c */ /* 0x000fe20006721270 */
[----:B------:R-:W-:Y:S01]  /*01b0*/  IMAD R3, R3, 0x180, R2 ;  /* 0x0000018003037824 */ /* 0x000fe200078e0202 */
[----:B------:R-:W-:Y:S01]  /*01c0*/  ISETP.LT.AND P2, PT, R6, 0x3c1, !P4 ;  /* 0x000003c10600780c */ /* 0x000fe20006741270 */
[----:B-----5:R-:W-:Y:S01]  /*01d0*/  IMAD.WIDE R24, R33, 0x4, R22 ;  /* 0x0000000421187825 */ /* 0x020fe200078e0216 */
[----:B------:R-:W-:-:S02]  /*01e0*/  CS2R R4, SRZ ;  /* 0x0000000000047805 */ /* 0x000fc4000001ff00 */
[----:B------:R-:W-:Y:S01]  /*01f0*/  IADD3 R27, R3, 0xc000, RZ ;  /* 0x0000c000031b7810 */ /* 0x000fe20007ffe0ff */
[C---:B------:R-:W-:Y:S01]  /*0200*/  VIADD R9, R3.reuse, 0x6000 ;  /* 0x0000600003097836 */ /* 0x040fe20000000000 */
[----:B------:R-:W-:Y:S01]  /*0210*/  IADD3 R13, R3, 0x12000, RZ ;  /* 0x00012000030d7810 */ /* 0x000fe20007ffe0ff */
[--C-:B----4-:R-:W-:Y:S01]  /*0220*/  IMAD.WIDE R10, R3, 0x4, R36.reuse ;  /* 0x00000004030a7825 */ /* 0x110fe200078e0224 */
[----:B------:R-:W-:Y:S02]  /*0230*/  CS2R R22, SRZ ;  /* 0x0000000000167805 */ /* 0x000fe4000001ff00 */
[----:B------:R-:W-:Y:S01]  /*0240*/  CS2R R6, SRZ ;  /* 0x0000000000067805 */ /* 0x000fe2000001ff00 */
[----:B------:R-:W-:-:S04]  /*0250*/  IMAD.WIDE R2, R9, 0x4, R36 ;  /* 0x0000000409027825 */ /* 0x000fc800078e0224 */
[--C-:B------:R-:W-:Y:S01]  /*0260*/  IMAD.WIDE R26, R27, 0x4, R36.reuse ;  /* 0x000000041b1a7825 */ /* 0x100fe200078e0224 */
[----:B------:R-:W2:Y:S03]  /*0270*/  @P0 LDG.E.EL.128 R4, desc[UR22][R10.64] ;  /* 0x000000160a040981 */ /* 0x000ea6000c2e1d00 */
[----:B------:R-:W-:-:S05]  /*0280*/  IMAD.WIDE R36, R13, 0x4, R36 ;  /* 0x000000040d247825 */ /* 0x000fca00078e0224 */
[----:B------:R1:W3:Y:S02]  /*0290*/  @P3 LDG.E.EL.128 R20, desc[UR22][R36.64] ;  /* 0x0000001624143981 */ /* 0x0002e4000c2e1d00 */
[----:B-1----:R-:W1:Y:S01]  /*02a0*/  LDC.64 R36, c[0x0][0x220] ;  /* 0x00008800ff247b82 */ /* 0x002e620000000a00 */
[----:B------:R-:W-:Y:S02]  /*02b0*/  CS2R R12, SRZ ;  /* 0x00000000000c7805 */ /* 0x000fe4000001ff00 */
[----:B------:R-:W-:Y:S02]  /*02c0*/  CS2R R14, SRZ ;  /* 0x00000000000e7805 */ /* 0x000fe4000001ff00 */
[----:B------:R-:W-:Y:S02]  /*02d0*/  CS2R R16, SRZ ;  /* 0x0000000000107805 */ /* 0x000fe4000001ff00 */
[----:B------:R-:W-:Y:S02]  /*02e0*/  CS2R R18, SRZ ;  /* 0x0000000000127805 */ /* 0x000fe4000001ff00 */
[----:B------:R-:W-:-:S02]  /*02f0*/  CS2R R8, SRZ ;  /* 0x0000000000087805 */ /* 0x000fc4000001ff00 */
[----:B------:R-:W-:Y:S02]  /*0300*/  CS2R R10, SRZ ;  /* 0x00000000000a7805 */ /* 0x000fe4000001ff00 */
[----:B------:R-:W-:Y:S02]  /*0310*/  CS2R R28, SRZ ;  /* 0x00000000001c7805 */ /* 0x000fe4000001ff00 */
[----:B------:R-:W-:Y:S01]  /*0320*/  CS2R R30, SRZ ;  /* 0x00000000001e7805 */ /* 0x000fe2000001ff00 */
[----:B------:R4:W5:Y:S04]  /*0330*/  @P1 LDG.E.EL.128 R12, desc[UR22][R2.64] ;  /* 0x00000016020c1981 */ /* 0x000968000c2e1d00 */
[----:B------:R-:W2:Y:S04]  /*0340*/  @!P4 LDG.E.EL.128 R8, desc[UR22][R24.64] ;  /* 0x000000161808c981 */ /* 0x000ea8000c2e1d00 */
[----:B------:R-:W3:Y:S01]  /*0350*/  @P2 LDG.E.EL.128 R16, desc[UR22][R26.64] ;  /* 0x000000161a102981 */ /* 0x000ee2000c2e1d00 */
[----:B----4-:R-:W4:Y:S01]  /*0360*/  LDC.64 R2, c[0x0][0x228] ;  /* 0x00008a00ff027b82 */ /* 0x010f220000000a00 */
[----:B-1----:R-:W-:-:S05]  /*0370*/  IMAD.WIDE R36, R33, 0x4, R36 ;  /* 0x0000000421247825 */ /* 0x002fca00078e0224 */
[----:B------:R4:W3:Y:S02]  /*0380*/  @!P4 LDG.E.EL.128 R28, desc[UR22][R36.64] ;  /* 0x00000016241cc981 */ /* 0x0008e4000c2e1d00 */
[----:B----4-:R-:W-:Y:S02]  /*0390*/  IMAD.WIDE R36, R33, 0x4, R2 ;  /* 0x0000000421247825 */ /* 0x010fe400078e0202 */
[----:B------:R-:W1:Y:S01]  /*03a0*/  LDC.64 R2, c[0x0][0x230] ;  /* 0x00008c00ff027b82 */ /* 0x000e620000000a00 */
[----:B------:R-:W-:Y:S02]  /*03b0*/  PRMT R0, R35, 0x6540, R0 ;  /* 0x0000654023007816 */ /* 0x000fe40000000000 */
[----:B0-----:R-:W-:Y:S02]  /*03c0*/  CS2R R24, SRZ ;  /* 0x0000000000187805 */ /* 0x001fe4000001ff00 */
[----:B------:R-:W-:Y:S02]  /*03d0*/  CS2R R26, SRZ ;  /* 0x00000000001a7805 */ /* 0x000fe4000001ff00 */
[----:B------:R-:W-:-:S04]  /*03e0*/  CS2R R34, SRZ ;  /* 0x0000000000227805 */ /* 0x000fc8000001ff00 */
[----:B------:R-:W4:Y:S01]  /*03f0*/  @!P4 LDG.E.EL.128 R24, desc[UR22][R36.64] ;  /* 0x000000162418c981 */ /* 0x000f22000c2e1d00 */
[----:B-1----:R-:W-:Y:S01]  /*0400*/  IMAD.WIDE R2, R33, 0x4, R2 ;  /* 0x0000000421027825 */ /* 0x002fe200078e0202 */
[----:B------:R-:W-:-:S06]  /*0410*/  CS2R R32, SRZ ;  /* 0x0000000000207805 */ /* 0x000fcc000001ff00 */
[----:B------:R0:W4:Y:S02]  /*0420*/  @!P4 LDG.E.EL.128 R32, desc[UR22][R2.64] ;  /* 0x000000160220c981 */ /* 0x000124000c2e1d00 */
[----:B0-----:R-:W0:Y:S01]  /*0430*/  S2R R3, SR_TID.X ;  /* 0x0000000000037919 */ /* 0x001e220000002100 */
[----:B------:R-:W1:Y:S01]  /*0440*/  S2UR UR9, SR_CgaCtaId ;  /* 0x00000000000979c3 */ /* 0x000e620000008800 */
[----:B------:R-:W-:Y:S01]  /*0450*/  UMOV UR5, 0x400 ;  /* 0x0000040000057882 */ /* 0x000fe20000000000 */
[----:B------:R-:W-:Y:S02]  /*0460*/  UIADD3 UR8, UR4, 0xe, URZ ;  /* 0x0000000e04087890 */ /* 0x000fe4000fffe03f */
[----:B-1----:R-:W-:Y:S01]  /*0470*/  UPRMT UR9, UR9, 0x654, UR5 ;  /* 0x0000065409097896 */ /* 0x002fe20008000005 */
[----:B0-----:R-:W-:-:S04]  /*0480*/  SHF.R.U32.HI R36, RZ, 0x2, R3 ;  /* 0x00000002ff247819 */ /* 0x001fc80000011603 */
[----:B------:R-:W-:Y:S01]  /*0490*/  SGXT.U32 R36, R36, 0x6 ;  /* 0x000000062424781a */ /* 0x000fe20000000000 */
[----:B------:R-:W-:Y:S02]  /*04a0*/  UIMAD.WIDE UR12, UR4, 0x2aaaaaab, URZ ;  /* 0x2aaaaaab040c78a5 */ /* 0x000fe4000f8e023f */
[----:B------:R-:W-:-:S04]  /*04b0*/  UIADD3 UR14, UR4, 0x1, URZ ;  /* 0x00000001040e7890 */ /* 0x000fc8000fffe03f */
[----:B------:R-:W-:Y:S02]  /*04c0*/  UIMAD.WIDE UR10, UR14, 0x2aaaaaab, URZ ;  /* 0x2aaaaaab0e0a78a5 */ /* 0x000fe4000f8e023f */
[----:B------:R-:W-:Y:S02]  /*04d0*/  UIADD3 UR6, UR4, 0xc, URZ ;  /* 0x0000000c04067890 */ /* 0x000fe4000fffe03f */
[----:B------:R-:W-:Y:S01]  /*04e0*/  UIADD3 UR7, UR4, 0xd, URZ ;  /* 0x0000000d04077890 */ /* 0x000fe2000fffe03f */
[C---:B--2---:R-:W-:Y:S01]  /*04f0*/  FADD R4, -R8.reuse, R4 ;  /* 0x0000000408047221 */ /* 0x044fe20000000100 */
[C---:B-----5:R-:W-:Y:S01]  /*0500*/  FADD R12, -R8.reuse, R12 ;  /* 0x0000000c080c7221 */ /* 0x060fe20000000100 */
[C---:B---3--:R-:W-:Y:S01]  /*0510*/  FADD R20, -R8.reuse, R20 ;  /* 0x0000001408147221 */ /* 0x048fe20000000100 */
[----:B------:R-:W-:Y:S01]  /*0520*/  FADD R16, -R8, R16 ;  /* 0x0000001008107221 */ /* 0x000fe20000000100 */
[----:B------:R-:W-:-:S06]  /*0530*/  FADD R8, R28, 9.9999997473787516356e-06 ;  /* 0x3727c5ac1c087421 */ /* 0x000fcc0000000000 */
[----:B------:R-:W0:Y:S01]  /*0540*/  MUFU.SQRT R8, R8 ;  /* 0x0000000800087308 */ /* 0x000e220000002000 */
[----:B------:R-:W-:Y:S01]  /*0550*/  FADD R28, R29, 9.9999997473787516356e-06 ;  /* 0x3727c5ac1d1c7421 */ /* 0x000fe20000000000 */
[----:B------:R-:W-:Y:S01]  /*0560*/  FADD R31, R31, 9.9999997473787516356e-06 ;  /* 0x3727c5ac1f1f7421 */ /* 0x000fe20000000000 */
[----:B------:R-:W-:-:S05]  /*0570*/  FADD R30, R30, 9.9999997473787516356e-06 ;  /* 0x3727c5ac1e1e7421 */ /* 0x000fca0000000000 */
[----:B------:R-:W1:Y:S08]  /*0580*/  MUFU.SQRT R29, R31 ;  /* 0x0000001f001d7308 */ /* 0x000e700000002000 */
[----:B------:R-:W2:Y:S01]  /*0590*/  MUFU.SQRT R28, R28 ;  /* 0x0000001c001c7308 */ /* 0x000ea20000002000 */
[C---:B0-----:R-:W-:Y:S02]  /*05a0*/  FSETP.GT.AND P4, PT, R8.reuse, 8.50705917302346158658e+37, PT ;  /* 0x7e8000000800780b */ /* 0x041fe40003f84000 */
[----:B------:R-:W-:-:S05]  /*05b0*/  FSETP.GEU.AND P5, PT, R8, 1.175494350822287508e-38, PT ;  /* 0x008000000800780b */ /* 0x000fca0003fae000 */
[----:B------:R-:W0:Y:S01]  /*05c0*/  MUFU.SQRT R2, R30 ;  /* 0x0000001e00027308 */ /* 0x000e220000002000 */
[C---:B------:R-:W-:Y:S01]  /*05d0*/  FADD R6, -R10.reuse, R6 ;  /* 0x000000060a067221 */ /* 0x040fe20000000100 */
[C---:B------:R-:W-:Y:S01]  /*05e0*/  FADD R14, -R10.reuse, R14 ;  /* 0x0000000e0a0e7221 */ /* 0x040fe20000000100 */
[C---:B------:R-:W-:Y:S01]  /*05f0*/  FADD R18, -R10.reuse, R18 ;  /* 0x000000120a127221 */ /* 0x040fe20000000100 */
[----:B------:R-:W-:Y:S01]  /*0600*/  FADD R22, -R10, R22 ;  /* 0x000000160a167221 */ /* 0x000fe20000000100 */
[----:B------:R-:W-:Y:S02]  /*0610*/  IMAD.MOV.U32 R10, RZ, RZ, 0x3e800000 ;  /* 0x3e800000ff0a7424 */ /* 0x000fe400078e00ff */
[C---:B------:R-:W-:Y:S01]  /*0620*/  FADD R5, -R9.reuse, R5 ;  /* 0x0000000509057221 */ /* 0x040fe20000000100 */
[C---:B------:R-:W-:Y:S01]  /*0630*/  FADD R13, -R9.reuse, R13 ;  /* 0x0000000d090d7221 */ /* 0x040fe20000000100 */
[C---:B------:R-:W-:Y:S01]  /*0640*/  FADD R17, -R9.reuse, R17 ;  /* 0x0000001109117221 */ /* 0x040fe20000000100 */
[----:B------:R-:W-:Y:S01]  /*0650*/  FADD R21, -R9, R21 ;  /* 0x0000001509157221 */ /* 0x000fe20000000100 */
[----:B-1----:R-:W-:Y:S01]  /*0660*/  FSETP.GT.AND P3, PT, R29, 8.50705917302346158658e+37, PT ;  /* 0x7e8000001d00780b */ /* 0x002fe20003f64000 */
[----:B------:R-:W-:Y:S01]  /*0670*/  @P4 FMUL R8, R8, 0.25 ;  /* 0x3e80000008084820 */ /* 0x000fe20000400000 */
[----:B------:R-:W-:-:S02]  /*0680*/  FSEL R9, R10, 1, P4 ;  /* 0x3f8000000a097808 */ /* 0x000fc40002000000 */
[----:B--2---:R-:W-:Y:S02]  /*0690*/  FSETP.GT.AND P1, PT, R28, 8.50705917302346158658e+37, PT ;  /* 0x7e8000001c00780b */ /* 0x004fe40003f24000 */
[----:B0-----:R-:W-:Y:S02]  /*06a0*/  FSETP.GT.AND P4, PT, R2, 8.50705917302346158658e+37, PT ;  /* 0x7e8000000200780b */ /* 0x001fe40003f84000 */
[----:B------:R-:W-:Y:S01]  /*06b0*/  FSETP.GEU.AND P2, PT, R29, 1.175494350822287508e-38, PT ;  /* 0x008000001d00780b */ /* 0x000fe20003f4e000 */
[----:B------:R-:W-:Y:S01]  /*06c0*/  @!P5 FMUL R8, R8, 16777216 ;  /* 0x4b8000000808d820 */ /* 0x000fe20000400000 */
[----:B------:R-:W-:Y:S01]  /*06d0*/  FSETP.GEU.AND P0, PT, R28, 1.175494350822287508e-38, PT ;  /* 0x008000001c00780b */ /* 0x000fe20003f0e000 */
[----:B------:R-:W-:Y:S01]  /*06e0*/  @!P5 FMUL R9, R9, 16777216 ;  /* 0x4b8000000909d820 */ /* 0x000fe20000400000 */
[----:B------:R-:W-:Y:S01]  /*06f0*/  FSETP.GEU.AND P5, PT, R2, 1.175494350822287508e-38, PT ;  /* 0x008000000200780b */ /* 0x000fe20003fae000 */
[----:B------:R-:W-:Y:S02]  /*0700*/  @P3 FMUL R29, R29, 0.25 ;  /* 0x3e8000001d1d3820 */ /* 0x000fe40000400000 */
[----:B------:R-:W0:Y:S02]  /*0710*/  MUFU.RCP R8, R8 ;  /* 0x0000000800087308 */ /* 0x000e240000001000 */
[----:B------:R-:W-:-:S02]  /*0720*/  @P1 FMUL R28, R28, 0.25 ;  /* 0x3e8000001c1c1820 */ /* 0x000fc40000400000 */
[----:B------:R-:W-:Y:S02]  /*0730*/  @P4 FMUL R2, R2, 0.25 ;  /* 0x3e80000002024820 */ /* 0x000fe40000400000 */
[----:B------:R-:W-:Y:S02]  /*0740*/  @!P2 FMUL R29, R29, 16777216 ;  /* 0x4b8000001d1da820 */ /* 0x000fe40000400000 */
[----:B------:R-:W-:Y:S02]  /*0750*/  @!P0 FMUL R28, R28, 16777216 ;  /* 0x4b8000001c1c8820 */ /* 0x000fe40000400000 */
[----:B------:R-:W-:Y:S02]  /*0760*/  @!P5 FMUL R2, R2, 16777216 ;  /* 0x4b8000000202d820 */ /* 0x000fe40000400000 */
[----:B------:R-:W1:Y:S01]  /*0770*/  MUFU.RCP R29, R29 ;  /* 0x0000001d001d7308 */ /* 0x000e620000001000 */
[----:B------:R-:W-:Y:S01]  /*0780*/  FADD R7, -R11, R7 ;  /* 0x000000070b077221 */ /* 0x000fe20000000100 */
[----:B0-----:R-:W-:Y:S01]  /*0790*/  FMUL R9, R8, R9 ;  /* 0x0000000908097220 */ /* 0x001fe20000400000 */
[----:B------:R-:W-:-:S05]  /*07a0*/  FSEL R8, R10, 1, P3 ;  /* 0x3f8000000a087808 */ /* 0x000fca0001800000 */
[----:B------:R-:W0:Y:S01]  /*07b0*/  MUFU.RCP R28, R28 ;  /* 0x0000001c001c7308 */ /* 0x000e220000001000 */
[C---:B------:R-:W-:Y:S01]  /*07c0*/  FADD R15, -R11.reuse, R15 ;  /* 0x0000000f0b0f7221 */ /* 0x040fe20000000100 */
[C---:B------:R-:W-:Y:S01]  /*07d0*/  FADD R19, -R11.reuse, R19 ;  /* 0x000000130b137221 */ /* 0x040fe20000000100 */
[----:B------:R-:W-:-:S05]  /*07e0*/  FADD R23, -R11, R23 ;  /* 0x000000170b177221 */ /* 0x000fca0000000100 */
[----:B------:R-:W2:Y:S01]  /*07f0*/  MUFU.RCP R2, R2 ;  /* 0x0000000200027308 */ /* 0x000ea20000001000 */
[C---:B------:R-:W-:Y:S02]  /*0800*/  FSEL R11, R10.reuse, 1, P1 ;  /* 0x3f8000000a0b7808 */ /* 0x040fe40000800000 */
[----:B------:R-:W-:Y:S01]  /*0810*/  FSEL R31, R10, 1, P4 ;  /* 0x3f8000000a1f7808 */ /* 0x000fe20002000000 */
[----:B------:R-:W-:Y:S02]  /*0820*/  @!P2 FMUL R8, R8, 16777216 ;  /* 0x4b8000000808a820 */ /* 0x000fe40000400000 */
[----:B------:R-:W-:Y:S02]  /*0830*/  @!P0 FMUL R11, R11, 16777216 ;  /* 0x4b8000000b0b8820 */ /* 0x000fe40000400000 */
[----:B------:R-:W-:Y:S01]  /*0840*/  @!P5 FMUL R31, R31, 16777216 ;  /* 0x4b8000001f1fd820 */ /* 0x000fe20000400000 */
[----:B-1----:R-:W-:Y:S01]  /*0850*/  FMUL R30, R29, R8 ;  /* 0x000000081d1e7220 */ /* 0x002fe20000400000 */
[----:B0-----:R-:W-:-:S03]  /*0860*/  FMUL R8, R28, R11 ;  /* 0x0000000b1c087220 */ /* 0x001fc60000400000 */
[C---:B------:R-:W-:Y:S01]  /*0870*/  FMUL R10, R30.reuse, R23 ;  /* 0x000000171e0a7220 */ /* 0x040fe20000400000 */
[----:B------:R-:W-:Y:S01]  /*0880*/  FMUL R28, R30, R15 ;  /* 0x0000000f1e1c7220 */ /* 0x000fe20000400000 */
[----:B--2---:R-:W-:Y:S01]  /*0890*/  FMUL R11, R2, R31 ;  /* 0x0000001f020b7220 */ /* 0x004fe20000400000 */
[C---:B------:R-:W-:Y:S01]  /*08a0*/  FMUL R2, R30.reuse, R19 ;  /* 0x000000131e027220 */ /* 0x040fe20000400000 */
[----:B------:R-:W-:Y:S01]  /*08b0*/  FMUL R30, R30, R7 ;  /* 0x000000071e1e7220 */ /* 0x000fe20000400000 */
[----:B------:R-:W-:-:S04]  /*08c0*/  SHF.L.U32 R7, R3, 0xa, RZ ;  /* 0x0000000a03077819 */ /* 0x000fc800000006ff */
[----:B------:R-:W-:-:S04]  /*08d0*/  LOP3.LUT R15, R7, 0xc00, RZ, 0xc0, !PT ;  /* 0x00000c00070f7812 */ /* 0x000fc800078ec0ff */
[C---:B------:R-:W-:Y:S02]  /*08e0*/  LOP3.LUT R19, R15.reuse, 0x100, RZ, 0xfc, !PT ;  /* 0x000001000f137812 */ /* 0x040fe400078efcff */
[C---:B------:R-:W-:Y:S02]  /*08f0*/  LOP3.LUT R23, R15.reuse, 0x200, RZ, 0xfc, !PT ;  /* 0x000002000f177812 */ /* 0x040fe400078efcff */
[C---:B------:R-:W-:Y:S02]  /*0900*/  LOP3.LUT R29, R15.reuse, 0x300, RZ, 0xfc, !PT ;  /* 0x000003000f1d7812 */ /* 0x040fe400078efcff */
[C---:B------:R-:W-:Y:S02]  /*0910*/  LOP3.LUT R7, R15.reuse, R36, RZ, 0xfc, !PT ;  /* 0x000000240f077212 */ /* 0x040fe400078efcff */
[----:B------:R-:W-:Y:S02]  /*0920*/  LEA.HI R36, R15, UR9, RZ, 0x1a ;  /* 0x000000090f247c11 */ /* 0x000fe4000f8fd0ff */
[----:B------:R-:W-:-:S02]  /*0930*/  LEA.HI R19, R19, UR9, RZ, 0x1a ;  /* 0x0000000913137c11 */ /* 0x000fc4000f8fd0ff */
[----:B------:R-:W-:Y:S02]  /*0940*/  LEA.HI R15, R23, UR9, RZ, 0x1a ;  /* 0x00000009170f7c11 */ /* 0x000fe4000f8fd0ff */
[----:B------:R-:W-:Y:S01]  /*0950*/  LEA.HI R29, R29, UR9, RZ, 0x1a ;  /* 0x000000091d1d7c11 */ /* 0x000fe2000f8fd0ff */
[C---:B------:R-:W-:Y:S01]  /*0960*/  IMAD R19, R7.reuse, 0x4, R19 ;  /* 0x0000000407137824 */ /* 0x040fe200078e0213 */
[C---:B------:R-:W-:Y:S02]  /*0970*/  LEA R23, R7.reuse, R36, 0x2 ;  /* 0x0000002407177211 */ /* 0x040fe400078e10ff */
[----:B------:R-:W-:Y:S01]  /*0980*/  LEA R15, R7, R15, 0x2 ;  /* 0x0000000f070f7211 */ /* 0x000fe200078e10ff */
[----:B------:R-:W-:Y:S01]  /*0990*/  FMUL R31, R11, R18 ;  /* 0x000000120b1f7220 */ /* 0x000fe20000400000 */
[----:B------:R-:W-:Y:S01]  /*09a0*/  LEA R7, R7, R29, 0x2 ;  /* 0x0000001d07077211 */ /* 0x000fe200078e10ff */
[C---:B------:R-:W-:Y:S01]  /*09b0*/  FMUL R29, R11.reuse, R22 ;  /* 0x000000160b1d7220 */ /* 0x040fe20000400000 */
[C---:B------:R-:W-:Y:S01]  /*09c0*/  FMUL R37, R11.reuse, R14 ;  /* 0x0000000e0b257220 */ /* 0x040fe20000400000 */
[----:B------:R-:W-:Y:S01]  /*09d0*/  FMUL R11, R11, R6 ;  /* 0x000000060b0b7220 */ /* 0x000fe20000400000 */
[C---:B------:R-:W-:Y:S01]  /*09e0*/  FMUL R20, R9.reuse, R20 ;  /* 0x0000001409147220 */ /* 0x040fe20000400000 */
[C---:B------:R-:W-:Y:S01]  /*09f0*/  FMUL R16, R9.reuse, R16 ;  /* 0x0000001009107220 */ /* 0x040fe20000400000 */
[C---:B------:R-:W-:Y:S01]  /*0a00*/  FMUL R6, R9.reuse, R12 ;  /* 0x0000000c09067220 */ /* 0x040fe20000400000 */
[----:B------:R-:W-:Y:S01]  /*0a10*/  FMUL R9, R9, R4 ;  /* 0x0000000409097220 */ /* 0x000fe20000400000 */
[----:B------:R-:W-:Y:S01]  /*0a20*/  IMAD.U32 R12, RZ, RZ, UR4 ;  /* 0x00000004ff0c7e24 */ /* 0x000fe2000f8e00ff */
[----:B------:R-:W-:-:S02]  /*0a30*/  ISETP.GE.AND P0, PT, R0, 0x3c1, PT ;  /* 0x000003c10000780c */ /* 0x000fc40003f06270 */
[----:B------:R-:W-:Y:S01]  /*0a40*/  MOV R4, UR8 ;  /* 0x0000000800047c02 */ /* 0x000fe20008000f00 */
[----:B------:R-:W-:Y:S01]  /*0a50*/  FMUL R14, R8, R13 ;  /* 0x0000000d080e7220 */ /* 0x000fe20000400000 */
[----:B------:R-:W-:Y:S01]  /*0a60*/  ISETP.LT.AND P5, PT, R12, 0x600, !P0 ;  /* 0x000006000c00780c */ /* 0x000fe200047a1270 */
[----:B------:R-:W-:Y:S01]  /*0a70*/  FMUL R12, R8, R17 ;  /* 0x00000011080c7220 */ /* 0x000fe20000400000 */
[----:B------:R-:W-:Y:S01]  /*0a80*/  ISETP.LT.AND P1, PT, R4, 0x600, !P0 ;  /* 0x000006000400780c */ /* 0x000fe20004721270 */
[C---:B------:R-:W-:Y:S01]  /*0a90*/  FMUL R4, R8.reuse, R21 ;  /* 0x0000001508047220 */ /* 0x040fe20000400000 */
[----:B------:R-:W-:-:S04]  /*0aa0*/  FMUL R8, R8, R5 ;  /* 0x0000000508087220 */ /* 0x000fc80000400000 */
[----:B----4-:R-:W-:Y:S01]  /*0ab0*/  FFMA R8, R8, R25, R33 ;  /* 0x0000001908087223 */ /* 0x010fe20000000021 */
[----:B------:R-:W-:Y:S01]  /*0ac0*/  FFMA R5, R9, R24, R32 ;  /* 0x0000001809057223 */ /* 0x000fe20000000020 */
[----:B------:R-:W-:Y:S01]  /*0ad0*/  FFMA R11, R11, R26, R34 ;  /* 0x0000001a0b0b7223 */ /* 0x000fe20000000022 */
[----:B------:R-:W-:Y:S02]  /*0ae0*/  FFMA R30, R30, R27, R35 ;  /* 0x0000001b1e1e7223 */ /* 0x000fe40000000023 */
[----:B------:R-:W-:Y:S01]  /*0af0*/  FSETP.GEU.AND P2, PT, R8, RZ, PT ;  /* 0x000000ff0800720b */ /* 0x000fe20003f4e000 */
[----:B------:R-:W-:Y:S01]  /*0b00*/  FFMA R6, R6, R24, R32 ;  /* 0x0000001806067223 */ /* 0x000fe20000000020 */
[----:B------:R-:W-:Y:S01]  /*0b10*/  FSETP.GEU.AND P4, PT, R5, RZ, PT ;  /* 0x000000ff0500720b */ /* 0x000fe20003f8e000 */
[----:B------:R-:W-:Y:S01]  /*0b20*/  FFMA R37, R37, R26, R34 ;  /* 0x0000001a25257223 */ /* 0x000fe20000000022 */
[----:B------:R-:W-:Y:S02]  /*0b30*/  FSETP.GEU.AND P3, PT, R11, RZ, PT ;  /* 0x000000ff0b00720b */ /* 0x000fe40003f6e000 */
[----:B------:R-:W-:-:S02]  /*0b40*/  FSEL R8, R8, RZ, P2 ;  /* 0x000000ff08087208 */ /* 0x000fc40001000000 */
[----:B------:R-:W-:Y:S01]  /*0b50*/  FSETP.GEU.AND P2, PT, R30, RZ, PT ;  /* 0x000000ff1e00720b */ /* 0x000fe20003f4e000 */
[----:B------:R-:W-:Y:S01]  /*0b60*/  FFMA R9, R14, R25, R33 ;  /* 0x000000190e097223 */ /* 0x000fe20000000021 */
[----:B------:R-:W-:Y:S01]  /*0b70*/  FSEL R14, R5, RZ, P4 ;  /* 0x000000ff050e7208 */ /* 0x000fe20002000000 */
[----:B------:R-:W-:Y:S01]  /*0b80*/  FFMA R28, R28, R27, R35 ;  /* 0x0000001b1c1c7223 */ /* 0x000fe20000000023 */
[----:B------:R-:W-:Y:S01]  /*0b90*/  FSEL R18, R11, RZ, P3 ;  /* 0x000000ff0b127208 */ /* 0x000fe20001800000 */
[-CC-:B------:R-:W-:Y:S01]  /*0ba0*/  FFMA R16, R16, R24.reuse, R32.reuse ;  /* 0x0000001810107223 */ /* 0x180fe20000000020 */
[----:B------:R-:W-:Y:S02]  /*0bb0*/  FSETP.GEU.AND P3, PT, R6, RZ, PT ;  /* 0x000000ff0600720b */ /* 0x000fe40003f6e000 */
[----:B------:R-:W-:Y:S02]  /*0bc0*/  FSEL R30, R30, RZ, P2 ;  /* 0x000000ff1e1e7208 */ /* 0x000fe40001000000 */
[C---:B------:R-:W-:Y:S01]  /*0bd0*/  FSETP.GEU.AND P2, PT, R37.reuse, RZ, PT ;  /* 0x000000ff2500720b */ /* 0x040fe20003f4e000 */
[----:B------:R0:W-:Y:S01]  /*0be0*/  STS [R23], R14 ;  /* 0x0000000e17007388 */ /* 0x0001e20000000800 */
[----:B------:R-:W-:Y:S01]  /*0bf0*/  FSEL R6, R6, RZ, P3 ;  /* 0x000000ff06067208 */ /* 0x000fe20001800000 */
[----:B------:R-:W-:Y:S01]  /*0c00*/  FFMA R12, R12, R25, R33 ;  /* 0x000000190c0c7223 */ /* 0x000fe20000000021 */
[----:B------:R-:W-:Y:S01]  /*0c10*/  FSETP.GEU.AND P3, PT, R28, RZ, PT ;  /* 0x000000ff1c00720b */ /* 0x000fe20003f6e000 */
[----:B------:R-:W-:Y:S01]  /*0c20*/  FFMA R2, R2, R27, R35 ;  /* 0x0000001b02027223 */ /* 0x000fe20000000023 */
[----:B------:R-:W-:Y:S01]  /*0c30*/  FFMA R20, R20, R24, R32 ;  /* 0x0000001814147223 */ /* 0x000fe20000000020 */
[----:B0-----:R-:W-:-:S02]  /*0c40*/  FSEL R14, R37, RZ, P2 ;  /* 0x000000ff250e7208 */ /* 0x001fc40001000000 */
[----:B------:R-:W-:Y:S02]  /*0c50*/  FSETP.GEU.AND P2, PT, R16, RZ, PT ;  /* 0x000000ff1000720b */ /* 0x000fe40003f4e000 */
[----:B------:R-:W-:Y:S01]  /*0c60*/  FSEL R28, R28, RZ, P3 ;  /* 0x000000ff1c1c7208 */ /* 0x000fe20001800000 */
[----:B------:R-:W-:Y:S01]  /*0c70*/  FFMA R4, R4, R25, R33 ;  /* 0x0000001904047223 */ /* 0x000fe20000000021 */
[----:B------:R-:W-:Y:S01]  /*0c80*/  FSETP.GEU.AND P3, PT, R12, RZ, PT ;  /* 0x000000ff0c00720b */ /* 0x000fe20003f6e000 */
[-CC-:B------:R-:W-:Y:S01]  /*0c90*/  FFMA R31, R31, R26.reuse, R34.reuse ;  /* 0x0000001a1f1f7223 */ /* 0x180fe20000000022 */
[----:B------:R-:W-:Y:S02]  /*0ca0*/  FSEL R16, R16, RZ, P2 ;  /* 0x000000ff10107208 */ /* 0x000fe40001000000 */
[----:B------:R-:W-:Y:S02]  /*0cb0*/  FSETP.GEU.AND P4, PT, R9, RZ, PT ;  /* 0x000000ff0900720b */ /* 0x000fe40003f8e000 */
[----:B------:R-:W-:Y:S01]  /*0cc0*/  FSETP.GEU.AND P2, PT, R2, RZ, PT ;  /* 0x000000ff0200720b */ /* 0x000fe20003f4e000 */
[----:B------:R-:W-:Y:S01]  /*0cd0*/  FFMA R29, R29, R26, R34 ;  /* 0x0000001a1d1d7223 */ /* 0x000fe20000000022 */
[----:B------:R-:W-:Y:S01]  /*0ce0*/  FSEL R12, R12, RZ, P3 ;  /* 0x000000ff0c0c7208 */ /* 0x000fe20001800000 */
[----:B------:R-:W-:Y:S01]  /*0cf0*/  FFMA R10, R10, R27, R35 ;  /* 0x0000001b0a0a7223 */ /* 0x000fe20000000023 */
[----:B------:R-:W-:Y:S01]  /*0d00*/  FSEL R22, R9, RZ, P4 ;  /* 0x000000ff09167208 */ /* 0x000fe20002000000 */
[----:B------:R0:W-:Y:S01]  /*0d10*/  STS [R19+0x400], R8 ;  /* 0x0004000813007388 */ /* 0x0001e20000000800 */
[----:B------:R-:W-:-:S02]  /*0d20*/  FSETP.GEU.AND P3, PT, R20, RZ, PT ;  /* 0x000000ff1400720b */ /* 0x000fc40003f6e000 */
[----:B------:R-:W-:Y:S01]  /*0d30*/  FSEL R2, R2, RZ, P2 ;  /* 0x000000ff02027208 */ /* 0x000fe20001000000 */
[----:B------:R-:W-:Y:S01]  /*0d40*/  STS [R15+0x800], R18 ;  /* 0x000800120f007388 */ /* 0x000fe20000000800 */
[----:B------:R-:W-:Y:S02]  /*0d50*/  FSETP.GEU.AND P4, PT, R31, RZ, PT ;  /* 0x000000ff1f00720b */ /* 0x000fe40003f8e000 */
[----:B------:R-:W-:Y:S01]  /*0d60*/  FSETP.GEU.AND P2, PT, R4, RZ, PT ;  /* 0x000000ff0400720b */ /* 0x000fe20003f4e000 */
[----:B------:R-:W-:Y:S01]  /*0d70*/  STS [R7+0xc00], R30 ;  /* 0x000c001e07007388 */ /* 0x000fe20000000800 */
[----:B------:R-:W-:Y:S02]  /*0d80*/  FSEL R20, R20, RZ, P3 ;  /* 0x000000ff14147208 */ /* 0x000fe40001800000 */
[----:B------:R-:W-:Y:S01]  /*0d90*/  FSETP.GEU.AND P3, PT, R29, RZ, PT ;  /* 0x000000ff1d00720b */ /* 0x000fe20003f6e000 */
[----:B------:R1:W-:Y:S01]  /*0da0*/  STS [R23+0x100], R6 ;  /* 0x0001000617007388 */ /* 0x0003e20000000800 */
[----:B0-----:R-:W-:-:S02]  /*0db0*/  FSEL R8, R4, RZ, P2 ;  /* 0x000000ff04087208 */ /* 0x001fc40001000000 */
[----:B------:R-:W-:Y:S01]  /*0dc0*/  FSETP.GEU.AND P2, PT, R10, RZ, PT ;  /* 0x000000ff0a00720b */ /* 0x000fe20003f4e000 */
[----:B------:R-:W-:Y:S04]  /*0dd0*/  STS [R19+0x500], R22 ;  /* 0x0005001613007388 */ /* 0x000fe80000000800 */
[----:B------:R0:W-:Y:S01]  /*0de0*/  STS [R15+0x900], R14 ;  /* 0x0009000e0f007388 */ /* 0x0001e20000000800 */
[----:B-1----:R-:W-:-:S03]  /*0df0*/  FSEL R6, R31, RZ, P4 ;  /* 0x000000ff1f067208 */ /* 0x002fc60002000000 */
[----:B------:R-:W-:Y:S01]  /*0e00*/  STS [R7+0xd00], R28 ;  /* 0x000d001c07007388 */ /* 0x000fe20000000800 */
[----:B------:R-:W-:-:S03]  /*0e10*/  FSEL R10, R10, RZ, P2 ;  /* 0x000000ff0a0a7208 */ /* 0x000fc60001000000 */
[----:B------:R-:W-:Y:S01]  /*0e20*/  STS [R23+0x200], R16 ;  /* 0x0002001017007388 */ /* 0x000fe20000000800 */
[----:B0-----:R-:W-:-:S03]  /*0e30*/  FSEL R14, R29, RZ, P3 ;  /* 0x000000ff1d0e7208 */ /* 0x001fc60001800000 */
[----:B------:R-:W-:Y:S04]  /*0e40*/  STS [R19+0x600], R12 ;  /* 0x0006000c13007388 */ /* 0x000fe80000000800 */
[----:B------:R-:W-:Y:S04]  /*0e50*/  STS [R15+0xa00], R6 ;  /* 0x000a00060f007388 */ /* 0x000fe80000000800 */
[----:B------:R0:W-:Y:S04]  /*0e60*/  STS [R7+0xe00], R2 ;  /* 0x000e000207007388 */ /* 0x0001e80000000800 */
[----:B------:R-:W-:Y:S04]  /*0e70*/  STS [R23+0x300], R20 ;  /* 0x0003001417007388 */ /* 0x000fe80000000800 */
[----:B------:R-:W-:Y:S04]  /*0e80*/  STS [R19+0x700], R8 ;  /* 0x0007000813007388 */ /* 0x000fe80000000800 */
[----:B------:R-:W-:Y:S04]  /*0e90*/  STS [R15+0xb00], R14 ;  /* 0x000b000e0f007388 */ /* 0x000fe80000000800 */
[----:B------:R1:W-:Y:S01]  /*0ea0*/  STS [R7+0xf00], R10 ;  /* 0x000f000a07007388 */ /* 0x0003e20000000800 */
[----:B------:R-:W-:-:S04]  /*0eb0*/  LOP3.LUT R4, R3, 0xff, RZ, 0xc0, !PT ;  /* 0x000000ff03047812 */ /* 0x000fc800078ec0ff */
[----:B------:R-:W-:Y:S01]  /*0ec0*/  LEA R4, R4, UR9, 0x2 ;  /* 0x0000000904047c11 */ /* 0x000fe2000f8e10ff */
[----:B------:R-:W-:Y:S01]  /*0ed0*/  BAR.SYNC.DEFER_BLOCKING 0x0 ;  /* 0x0000000000007b1d */ /* 0x000fe20000010000 */
[----:B------:R-:W-:-:S04]  /*0ee0*/  USHF.R.U32.HI UR9, URZ, 0x1f, UR13 ;  /* 0x0000001f3f097899 */ /* 0x000fc8000801160d */
[----:B------:R-:W-:Y:S02]  /*0ef0*/  ULEA.HI.SX32 UR13, UR13, UR9, 0x1a ;  /* 0x000000090d0d7291 */ /* 0x000fe4000f8fd23f */
[----:B------:R-:W-:Y:S01]  /*0f00*/  USHF.R.U32.HI UR9, URZ, 0x1f, UR11 ;  /* 0x0000001f3f097899 */ /* 0x000fe2000801160b */
[----:B------:R-:W-:Y:S01]  /*0f10*/  IMAD.U32 R5, RZ, RZ, UR6 ;  /* 0x00000006ff057e24 */ /* 0x000fe2000f8e00ff */
[----:B------:R-:W-:Y:S02]  /*0f20*/  UIADD3 UR5, UR4, 0xb, URZ ;  /* 0x0000000b04057890 */ /* 0x000fe4000fffe03f */
[----:B------:R-:W-:Y:S02]  /*0f30*/  ULEA.HI.SX32 UR12, UR11, UR9, 0x1a ;  /* 0x000000090b0c7291 */ /* 0x000fe4000f8fd23f */
[----:B------:R-:W-:Y:S01]  /*0f40*/  UIMAD UR15, UR13, -0x180, UR4 ;  /* 0xfffffe800d0f78a4 */ /* 0x000fe2000f8e0204 */
[----:B0-----:R-:W-:Y:S01]  /*0f50*/  MOV R2, UR7 ;  /* 0x0000000700027c02 */ /* 0x001fe20008000f00 */
[----:B------:R-:W-:Y:S01]  /*0f60*/  UIMAD UR10, UR12, -0x180, UR14 ;  /* 0xfffffe800c0a78a4 */ /* 0x000fe2000f8e020e */
[----:B------:R-:W-:Y:S01]  /*0f70*/  MOV R6, UR5 ;  /* 0x0000000500067c02 */ /* 0x000fe20008000f00 */
[----:B------:R-:W-:Y:S01]  /*0f80*/  UIADD3 UR9, UR4, 0x3, URZ ;  /* 0x0000000304097890 */ /* 0x000fe2000fffe03f */
[----:B------:R-:W-:Y:S01]  /*0f90*/  ISETP.LT.AND P3, PT, R5, 0x600, !P0 ;  /* 0x000006000500780c */ /* 0x000fe20004761270 */
[----:B------:R-:W0:Y:S01]  /*0fa0*/  LDS R11, [R4] ;  /* 0x00000000040b7984 */ /* 0x000e220000000800 */
[----:B------:R-:W-:-:S02]  /*0fb0*/  MOV R5, UR15 ;  /* 0x0000000f00057c02 */ /* 0x000fc40008000f00 */
[----:B------:R-:W-:Y:S01]  /*0fc0*/  ISETP.LT.AND P2, PT, R2, 0x600, !P0 ;  /* 0x000006000200780c */ /* 0x000fe20004741270 */
[----:B-1----:R-:W-:Y:S01]  /*0fd0*/  IMAD.U32 R7, RZ, RZ, UR14 ;  /* 0x0000000eff077e24 */ /* 0x002fe2000f8e00ff */
[----:B------:R-:W1:Y:S01]  /*0fe0*/  LDC.64 R2, c[0x0][0x238] ;  /* 0x00008e00ff027b82 */ /* 0x000e620000000a00 */
[----:B------:R-:W-:Y:S01]  /*0ff0*/  ISETP.LT.AND P4, PT, R6, 0x600, !P0 ;  /* 0x000006000600780c */ /* 0x000fe20004781270 */
[----:B------:R-:W2:Y:S01]  /*1000*/  LDS R13, [R4+0x404] ;  /* 0x00040400040d7984 */ /* 0x000ea20000000800 */
[----:B------:R-:W-:Y:S01]  /*1010*/  MOV R9, UR10 ;  /* 0x0000000a00097c02 */ /* 0x000fe20008000f00 */
[----:B------:R-:W-:Y:S01]  /*1020*/  UIMAD.WIDE UR10, UR9, 0x2aaaaaab, URZ ;  /* 0x2aaaaaab090a78a5 */ /* 0x000fe2000f8e023f */
[----:B------:R-:W-:Y:S01]  /*1030*/  MOV R6, UR13 ;  /* 0x0000000d00067c02 */ /* 0x000fe20008000f00 */
[----:B------:R-:W-:Y:S01]  /*1040*/  IMAD R5, R5, 0x3c1, R0 ;  /* 0x000003c105057824 */ /* 0x000fe200078e0200 */
[----:B------:R-:W-:Y:S01]  /*1050*/  ISETP.LT.AND P6, PT, R7, 0x600, !P0 ;  /* 0x000006000700780c */ /* 0x000fe200047c1270 */
[----:B------:R-:W3:Y:S02]  /*1060*/  LDS R15, [R4+0x808] ;  /* 0x00080800040f7984 */ /* 0x000ee40000000800 */
[----:B------:R-:W-:-:S02]  /*1070*/  IMAD R7, R6, 0x1e0800, R5 ;  /* 0x001e080006077824 */ /* 0x000fc400078e0205 */
[----:B------:R-:W-:Y:S01]  /*1080*/  IMAD.U32 R6, RZ, RZ, UR12 ;  /* 0x0000000cff067e24 */ /* 0x000fe2000f8e00ff */
[----:B------:R-:W-:Y:S01]  /*1090*/  UMOV UR12, UR11 ;  /* 0x0000000b000c7c82 */ /* 0x000fe20008000000 */
[----:B------:R-:W4:Y:S01]  /*10a0*/  LDS R17, [R4+0xc0c] ;  /* 0x000c0c0004117984 */ /* 0x000f220000000800 */
[----:B------:R-:W-:Y:S01]  /*10b0*/  USHF.R.U32.HI UR13, URZ, 0x1f, UR12 ;  /* 0x0000001f3f0d7899 */ /* 0x000fe2000801160c */
[----:B------:R-:W-:Y:S01]  /*10c0*/  IMAD R5, R9, 0x3c1, R0 ;  /* 0x000003c109057824 */ /* 0x000fe200078e0200 */
[----:B------:R-:W-:Y:S01]  /*10d0*/  UIADD3 UR14, UR4, 0x2, URZ ;  /* 0x00000002040e7890 */ /* 0x000fe2000fffe03f */
[----:B------:R-:W-:Y:S01]  /*10e0*/  LDS R19, [R4+0x1818] ;  /* 0x0018180004137984 */ /* 0x000fe20000000800 */
[----:B------:R-:W-:Y:S01]  /*10f0*/  ULEA.HI.SX32 UR13, UR12, UR13, 0x1a ;  /* 0x0000000d0c0d7291 */ /* 0x000fe2000f8fd23f */
[----:B------:R-:W-:Y:S01]  /*1100*/  MOV R10, UR9 ;  /* 0x00000009000a7c02 */ /* 0x000fe20008000f00 */
[----:B------:R-:W-:Y:S01]  /*1110*/  IMAD R5, R6, 0x1e0800, R5 ;  /* 0x001e080006057824 */ /* 0x000fe200078e0205 */
[----:B------:R-:W-:Y:S01]  /*1120*/  UIMAD.WIDE UR10, UR14, 0x2aaaaaab, URZ ;  /* 0x2aaaaaab0e0a78a5 */ /* 0x000fe2000f8e023f */
[----:B------:R-:W-:Y:S01]  /*1130*/  LDS R23, [R4+0x2828] ;  /* 0x0028280004177984 */ /* 0x000fe20000000800 */
[----:B------:R-:W-:Y:S01]  /*1140*/  UIMAD UR9, UR13, -0x180, UR9 ;  /* 0xfffffe800d0978a4 */ /* 0x000fe2000f8e0209 */
[--C-:B-1----:R-:W-:Y:S01]  /*1150*/  IMAD.WIDE R8, R5, 0x4, R2.reuse ;  /* 0x0000000405087825 */ /* 0x102fe200078e0202 */
[----:B------:R-:W-:Y:S01]  /*1160*/  USHF.R.U32.HI UR10, URZ, 0x1f, UR11 ;  /* 0x0000001f3f0a7899 */ /* 0x000fe2000801160b */
[----:B------:R-:W-:Y:S02]  /*1170*/  LDS R25, [R4+0x2c2c] ;  /* 0x002c2c0004197984 */ /* 0x000fe40000000800 */
[----:B------:R-:W-:Y:S01]  /*1180*/  IMAD.WIDE R6, R7, 0x4, R2 ;  /* 0x0000000407067825 */ /* 0x000fe200078e0202 */
[----:B------:R-:W-:Y:S01]  /*1190*/  MOV R5, UR9 ;  /* 0x0000000900057c02 */ /* 0x000fe20008000f00 */
[----:B------:R-:W-:Y:S01]  /*11a0*/  UIADD3 UR9, UR4, 0x4, URZ ;  /* 0x0000000404097890 */ /* 0x000fe2000fffe03f */
[----:B------:R-:W-:Y:S01]  /*11b0*/  LDS R27, [R4+0x3030] ;  /* 0x00303000041b7984 */ /* 0x000fe20000000800 */
[----:B------:R-:W-:-:S02]  /*11c0*/  ULEA.HI.SX32 UR12, UR11, UR10, 0x1a ;  /* 0x0000000a0b0c7291 */ /* 0x000fc4000f8fd23f */
[----:B------:R-:W-:Y:S01]  /*11d0*/  UIMAD.WIDE UR10, UR9, 0x2aaaaaab, URZ ;  /* 0x2aaaaaab090a78a5 */ /* 0x000fe2000f8e023f */
[----:B0-----:R0:W-:Y:S01]  /*11e0*/  @P5 STG.E desc[UR22][R6.64], R11 ;  /* 0x0000000b06005986 */ /* 0x0011e2000c101916 */
[----:B------:R-:W-:-:S03]  /*11f0*/  UIMAD UR15, UR12, -0x180, UR14 ;  /* 0xfffffe800c0f78a4 */ /* 0x000fc6000f8e020e */
[----:B------:R-:W1:Y:S01]  /*1200*/  LDS R11, [R4+0x1010] ;  /* 0x00101000040b7984 */ /* 0x000e620000000800 */
[----:B------:R-:W-:Y:S01]  /*1210*/  ISETP.LT.AND P5, PT, R10, 0x600, !P0 ;  /* 0x000006000a00780c */ /* 0x000fe200047a1270 */
[----:B------:R-:W-:Y:S01]  /*1220*/  IMAD.U32 R10, RZ, RZ, UR14 ;  /* 0x0000000eff0a7e24 */ /* 0x000fe2000f8e00ff */
[----:B------:R-:W-:Y:S01]  /*1230*/  UIADD3 UR17, UR4, 0x5, URZ ;  /* 0x0000000504117890 */ /* 0x000fe2000fffe03f */
[----:B------:R-:W-:Y:S01]  /*1240*/  MOV R12, UR13 ;  /* 0x0000000d000c7c02 */ /* 0x000fe20008000f00 */
[----:B------:R-:W-:Y:S01]  /*1250*/  UMOV UR14, UR11 ;  /* 0x0000000b000e7c82 */ /* 0x000fe20008000000 */
[----:B------:R-:W-:Y:S01]  /*1260*/  IMAD R5, R5, 0x3c1, R0 ;  /* 0x000003c105057824 */ /* 0x000fe200078e0200 */
[----:B------:R-:W-:Y:S01]  /*1270*/  UIADD3 UR16, UR4, 0x6, URZ ;  /* 0x0000000604107890 */ /* 0x000fe2000fffe03f */
[----:B0-----:R-:W-:Y:S01]  /*1280*/  MOV R7, UR15 ;  /* 0x0000000f00077c02 */ /* 0x001fe20008000f00 */
[----:B------:R-:W-:Y:S01]  /*1290*/  IMAD.U32 R6, RZ, RZ, UR12 ;  /* 0x0000000cff067e24 */ /* 0x000fe2000f8e00ff */
[----:B------:R-:W-:Y:S01]  /*12a0*/  USHF.R.U32.HI UR15, URZ, 0x1f, UR14 ;  /* 0x0000001f3f0f7899 */ /* 0x000fe2000801160e */
[----:B------:R-:W-:Y:S01]  /*12b0*/  LDS R29, [R4+0x3434] ;  /* 0x00343400041d7984 */ /* 0x000fe20000000800 */
[----:B------:R-:W-:-:S02]  /*12c0*/  UIMAD.WIDE UR12, UR17, 0x2aaaaaab, URZ ;  /* 0x2aaaaaab110c78a5 */ /* 0x000fc4000f8e023f */
[----:B------:R-:W-:Y:S01]  /*12d0*/  ULEA.HI.SX32 UR15, UR14, UR15, 0x1a ;  /* 0x0000000f0e0f7291 */ /* 0x000fe2000f8fd23f */
[----:B--2---:R0:W-:Y:S01]  /*12e0*/  @P6 STG.E desc[UR22][R8.64], R13 ;  /* 0x0000000d08006986 */ /* 0x0041e2000c101916 */
[----:B------:R-:W-:Y:S01]  /*12f0*/  ISETP.LT.AND P6, PT, R10, 0x600, !P0 ;  /* 0x000006000a00780c */ /* 0x000fe200047c1270 */
[----:B------:R-:W-:Y:S02]  /*1300*/  USHF.R.U32.HI UR12, URZ, 0x1f, UR13 ;  /* 0x0000001f3f0c7899 */ /* 0x000fe4000801160d */
[----:B------:R-:W2:Y:S01]  /*1310*/  LDS R13, [R4+0x1414] ;  /* 0x00141400040d7984 */ /* 0x000ea20000000800 */
[----:B------:R-:W-:Y:S01]  /*1320*/  MOV R10, UR9 ;  /* 0x00000009000a7c02 */ /* 0x000fe20008000f00 */
[----:B------:R-:W-:Y:S02]  /*1330*/  UIMAD UR9, UR15, -0x180, UR9 ;  /* 0xfffffe800f0978a4 */ /* 0x000fe4000f8e0209 */
[----:B------:R-:W-:Y:S01]  /*1340*/  UIADD3 UR20, UR4, 0x7, URZ ;  /* 0x0000000704147890 */ /* 0x000fe2000fffe03f */
[----:B------:R-:W-:Y:S01]  /*1350*/  LDS R31, [R4+0x3838] ;  /* 0x00383800041f7984 */ /* 0x000fe20000000800 */
[----:B0-----:R-:W-:-:S02]  /*1360*/  IMAD R9, R12, 0x1e0800, R5 ;  /* 0x001e08000c097824 */ /* 0x001fc400078e0205 */
[----:B------:R-:W-:Y:S01]  /*1370*/  IMAD R5, R7, 0x3c1, R0 ;  /* 0x000003c107057824 */ /* 0x000fe200078e0200 */
[----:B------:R-:W-:-:S03]  /*1380*/  ULEA.HI.SX32 UR12, UR13, UR12, 0x1a ;  /* 0x0000000c0d0c7291 */ /* 0x000fc6000f8fd23f */
[----:B------:R-:W-:Y:S01]  /*1390*/  IMAD R5, R6, 0x1e0800, R5 ;  /* 0x001e080006057824 */ /* 0x000fe200078e0205 */
[----:B------:R-:W-:Y:S02]  /*13a0*/  UIMAD.WIDE UR10, UR16, 0x2aaaaaab, URZ ;  /* 0x2aaaaaab100a78a5 */ /* 0x000fe4000f8e023f */
[----:B------:R-:W-:Y:S01]  /*13b0*/  UIMAD UR10, UR12, -0x180, UR17 ;  /* 0xfffffe800c0a78a4 */ /* 0x000fe2000f8e0211 */
[--C-:B------:R-:W-:Y:S01]  /*13c0*/  IMAD.WIDE R6, R5, 0x4, R2.reuse ;  /* 0x0000000405067825 */ /* 0x100fe200078e0202 */
[----:B------:R-:W-:Y:S01]  /*13d0*/  MOV R5, UR9 ;  /* 0x0000000900057c02 */ /* 0x000fe20008000f00 */
[----:B------:R-:W-:Y:S01]  /*13e0*/  USHF.R.U32.HI UR9, URZ, 0x1f, UR11 ;  /* 0x0000001f3f097899 */ /* 0x000fe2000801160b */
[----:B------:R-:W-:Y:S01]  /*13f0*/  MOV R12, UR15 ;  /* 0x0000000f000c7c02 */ /* 0x000fe20008000f00 */
[----:B------:R-:W-:Y:S01]  /*1400*/  IMAD.WIDE R8, R9, 0x4, R2 ;  /* 0x0000000409087825 */ /* 0x000fe200078e0202 */
[----:B---3--:R0:W-:Y:S01]  /*1410*/  @P6 STG.E desc[UR22][R6.64], R15 ;  /* 0x0000000f06006986 */ /* 0x0081e2000c101916 */
[----:B------:R-:W-:Y:S01]  /*1420*/  ULEA.HI.SX32 UR14, UR11, UR9, 0x1a ;  /* 0x000000090b0e7291 */ /* 0x000fe2000f8fd23f */
[----:B------:R-:W-:Y:S01]  /*1430*/  ISETP.LT.AND P6, PT, R10, 0x600, !P0 ;  /* 0x000006000a00780c */ /* 0x000fe200047c1270 */
[----:B------:R-:W-:Y:S01]  /*1440*/  IMAD R5, R5, 0x3c1, R0 ;  /* 0x000003c105057824 */ /* 0x000fe200078e0200 */
[----:B----4-:R3:W-:Y:S01]  /*1450*/  @P5 STG.E desc[UR22][R8.64], R17 ;  /* 0x0000001108005986 */ /* 0x0107e2000c101916 */
[----:B------:R-:W-:Y:S01]  /*1460*/  UIMAD UR13, UR14, -0x180, UR16 ;  /* 0xfffffe800e0d78a4 */ /* 0x000fe2000f8e0210 */
[----:B------:R-:W-:Y:S01]  /*1470*/  IMAD.U32 R10, RZ, RZ, UR17 ;  /* 0x00000011ff0a7e24 */ /* 0x000fe2000f8e00ff */
[----:B0-----:R-:W-:Y:S01]  /*1480*/  MOV R15, UR10 ;  /* 0x0000000a000f7c02 */ /* 0x001fe20008000f00 */
[----:B------:R-:W-:-:S02]  /*1490*/  IMAD R7, R12, 0x1e0800, R5 ;  /* 0x001e08000c077824 */ /* 0x000fc400078e0205 */
[----:B---3--:R-:W-:Y:S02]  /*14a0*/  IMAD.U32 R8, RZ, RZ, UR12 ;  /* 0x0000000cff087e24 */ /* 0x008fe4000f8e00ff */
[----:B------:R-:W-:Y:S01]  /*14b0*/  IMAD R5, R15, 0x3c1, R0 ;  /* 0x000003c10f057824 */ /* 0x000fe200078e0200 */
[----:B------:R-:W-:Y:S01]  /*14c0*/  UIMAD.WIDE UR10, UR8, 0x2aaaaaab, URZ ;  /* 0x2aaaaaab080a78a5 */ /* 0x000fe2000f8e023f */
[----:B------:R-:W-:Y:S01]  /*14d0*/  IMAD.WIDE R6, R7, 0x4, R2 ;  /* 0x0000000407067825 */ /* 0x000fe200078e0202 */
[----:B------:R-:W-:-:S03]  /*14e0*/  ISETP.LT.AND P5, PT, R10, 0x600, !P0 ;  /* 0x000006000a00780c */ /* 0x000fc600047a1270 */
[----:B------:R-:W-:Y:S01]  /*14f0*/  IMAD R9, R8, 0x1e0800, R5 ;  /* 0x001e080008097824 */ /* 0x000fe200078e0205 */
[----:B------:R-:W-:Y:S01]  /*1500*/  MOV R5, UR13 ;  /* 0x0000000d00057c02 */ /* 0x000fe20008000f00 */
[----:B------:R-:W-:Y:S01]  /*1510*/  UIMAD.WIDE UR12, UR7, 0x2aaaaaab, URZ ;  /* 0x2aaaaaab070c78a5 */ /* 0x000fe2000f8e023f */
[----:B------:R-:W-:Y:S01]  /*1520*/  MOV R10, UR16 ;  /* 0x00000010000a7c02 */ /* 0x000fe20008000f00 */
[----:B------:R-:W-:Y:S01]  /*1530*/  USHF.R.U32.HI UR10, URZ, 0x1f, UR11 ;  /* 0x0000001f3f0a7899 */ /* 0x000fe2000801160b */
[----:B-1----:R0:W-:Y:S01]  /*1540*/  @P6 STG.E desc[UR22][R6.64], R11 ;  /* 0x0000000b06006986 */ /* 0x0021e2000c101916 */
[----:B------:R-:W-:Y:S01]  /*1550*/  IMAD.U32 R12, RZ, RZ, UR14 ;  /* 0x0000000eff0c7e24 */ /* 0x000fe2000f8e00ff */
[----:B------:R-:W-:Y:S01]  /*1560*/  ISETP.LT.AND P6, PT, R10, 0x600, !P0 ;  /* 0x000006000a00780c */ /* 0x000fe200047c1270 */
[----:B------:R-:W-:Y:S01]  /*1570*/  IMAD R5, R5, 0x3c1, R0 ;  /* 0x000003c105057824 */ /* 0x000fe200078e0200 */
[----:B------:R-:W-:Y:S02]  /*1580*/  UIMAD.WIDE UR14, UR6, 0x2aaaaaab, URZ ;  /* 0x2aaaaaab060e78a5 */ /* 0x000fe4000f8e023f */
[----:B------:R-:W-:-:S02]  /*1590*/  USHF.R.U32.HI UR12, URZ, 0x1f, UR13 ;  /* 0x0000001f3f0c7899 */ /* 0x000fc4000801160d */
[----:B------:R-:W-:Y:S01]  /*15a0*/  ULEA.HI.SX32 UR10, UR11, UR10, 0x1a ;  /* 0x0000000a0b0a7291 */ /* 0x000fe2000f8fd23f */
[----:B------:R-:W-:Y:S01]  /*15b0*/  IMAD R5, R12, 0x1e0800, R5 ;  /* 0x001e08000c057824 */ /* 0x000fe200078e0205 */
[----:B------:R-:W-:Y:S01]  /*15c0*/  UIMAD.WIDE UR16, UR5, 0x2aaaaaab, URZ ;  /* 0x2aaaaaab051078a5 */ /* 0x000fe2000f8e023f */
[--C-:B------:R-:W-:Y:S01]  /*15d0*/  IMAD.WIDE R8, R9, 0x4, R2.reuse ;  /* 0x0000000409087825 */ /* 0x100fe200078e0202 */
[----:B------:R-:W-:Y:S02]  /*15e0*/  USHF.R.U32.HI UR11, URZ, 0x1f, UR15 ;  /* 0x0000001f3f0b7899 */ /* 0x000fe4000801160f */
[----:B------:R-:W-:Y:S02]  /*15f0*/  UIMAD UR14, UR10, -0x180, UR8 ;  /* 0xfffffe800a0e78a4 */ /* 0x000fe4000f8e0208 */
[----:B------:R-:W-:Y:S01]  /*1600*/  ULEA.HI.SX32 UR12, UR13, UR12, 0x1a ;  /* 0x0000000c0d0c7291 */ /* 0x000fe2000f8fd23f */
[----:B0-----:R-:W-:Y:S01]  /*1610*/  IMAD.WIDE R6, R5, 0x4, R2 ;  /* 0x0000000405067825 */ /* 0x001fe200078e0202 */
[----:B------:R-:W-:-:S02]  /*1620*/  USHF.R.U32.HI UR8, URZ, 0x1f, UR17 ;  /* 0x0000001f3f087899 */ /* 0x000fc40008011611 */
[----:B------:R-:W-:Y:S01]  /*1630*/  ULEA.HI.SX32 UR11, UR15, UR11, 0x1a ;  /* 0x0000000b0f0b7291 */ /* 0x000fe2000f8fd23f */
[----:B--2---:R0:W-:Y:S01]  /*1640*/  @P5 STG.E desc[UR22][R8.64], R13 ;  /* 0x0000000d08005986 */ /* 0x0041e2000c101916 */
[----:B------:R-:W-:Y:S01]  /*1650*/  UIMAD UR7, UR12, -0x180, UR7 ;  /* 0xfffffe800c0778a4 */ /* 0x000fe2000f8e0207 */
[----:B------:R-:W-:Y:S01]  /*1660*/  MOV R5, UR20 ;  /* 0x0000001400057c02 */ /* 0x000fe20008000f00 */
[----:B------:R-:W-:Y:S01]  /*1670*/  UIADD3 UR9, UR4, 0xa, URZ ;  /* 0x0000000a04097890 */ /* 0x000fe2000fffe03f */
[----:B------:R1:W-:Y:S01]  /*1680*/  @P6 STG.E desc[UR22][R6.64], R19 ;  /* 0x0000001306006986 */ /* 0x0003e2000c101916 */
[----:B------:R-:W-:Y:S02]  /*1690*/  ULEA.HI.SX32 UR8, UR17, UR8, 0x1a ;  /* 0x0000000811087291 */ /* 0x000fe4000f8fd23f */
[----:B------:R-:W-:Y:S01]  /*16a0*/  UIMAD UR6, UR11, -0x180, UR6 ;  /* 0xfffffe800b0678a4 */ /* 0x000fe2000f8e0206 */
[----:B------:R-:W-:Y:S01]  /*16b0*/  ISETP.LT.AND P6, PT, R5, 0x600, !P0 ;  /* 0x000006000500780c */ /* 0x000fe200047c1270 */
[----:B------:R-:W-:Y:S01]  /*16c0*/  UIMAD.WIDE UR18, UR9, 0x2aaaaaab, URZ ;  /* 0x2aaaaaab091278a5 */ /* 0x000fe2000f8e023f */
[----:B------:R-:W2:Y:S01]  /*16d0*/  LDS R19, [R4+0x1c1c] ;  /* 0x001c1c0004137984 */ /* 0x000ea20000000800 */
[----:B0-----:R-:W-:Y:S01]  /*16e0*/  IMAD.U32 R9, RZ, RZ, UR14 ;  /* 0x0000000eff097e24 */ /* 0x001fe2000f8e00ff */
[----:B------:R-:W-:Y:S01]  /*16f0*/  UIMAD UR5, UR8, -0x180, UR5 ;  /* 0xfffffe80080578a4 */ /* 0x000fe2000f8e0205 */
[----:B-1----:R-:W-:-:S02]  /*1700*/  MOV R6, UR10 ;  /* 0x0000000a00067c02 */ /* 0x002fc40008000f00 */
[--C-:B------:R-:W-:Y:S01]  /*1710*/  IMAD R5, R9, 0x3c1, R0.reuse ;  /* 0x000003c109057824 */ /* 0x100fe200078e0200 */
[----:B------:R-:W-:Y:S01]  /*1720*/  MOV R7, UR7 ;  /* 0x0000000700077c02 */ /* 0x000fe20008000f00 */
[----:B------:R-:W-:Y:S01]  /*1730*/  USHF.R.U32.HI UR13, URZ, 0x1f, UR19 ;  /* 0x0000001f3f0d7899 */ /* 0x000fe20008011613 */
[----:B------:R-:W-:Y:S01]  /*1740*/  MOV R9, UR6 ;  /* 0x0000000600097c02 */ /* 0x000fe20008000f00 */
[----:B------:R-:W-:Y:S01]  /*1750*/  IMAD R5, R6, 0x1e0800, R5 ;  /* 0x001e080006057824 */ /* 0x000fe200078e0205 */
[----:B------:R-:W-:Y:S01]  /*1760*/  UIMAD.WIDE UR6, UR20, 0x2aaaaaab, URZ ;  /* 0x2aaaaaab140678a5 */ /* 0x000fe2000f8e023f */
[----:B------:R-:W-:Y:S02]  /*1770*/  IMAD.U32 R6, RZ, RZ, UR12 ;  /* 0x0000000cff067e24 */ /* 0x000fe4000f8e00ff */
[--C-:B------:R-:W-:Y:S01]  /*1780*/  IMAD R7, R7, 0x3c1, R0.reuse ;  /* 0x000003c107077824 */ /* 0x100fe200078e0200 */
[----:B------:R-:W-:Y:S01]  /*1790*/  ULEA.HI.SX32 UR13, UR19, UR13, 0x1a ;  /* 0x0000000d130d7291 */ /* 0x000fe2000f8fd23f */
[----:B------:R-:W-:Y:S01]  /*17a0*/  IMAD.U32 R11, RZ, RZ, UR5 ;  /* 0x00000005ff0b7e24 */ /* 0x000fe2000f8e00ff */
[----:B------:R-:W-:Y:S01]  /*17b0*/  USHF.R.U32.HI UR5, URZ, 0x1f, UR7 ;  /* 0x0000001f3f057899 */ /* 0x000fe20008011607 */
[----:B------:R-:W-:Y:S01]  /*17c0*/  IMAD R7, R6, 0x1e0800, R7 ;  /* 0x001e080006077824 */ /* 0x000fe200078e0207 */
[----:B------:R-:W-:Y:S01]  /*17d0*/  MOV R10, UR9 ;  /* 0x00000009000a7c02 */ /* 0x000fe20008000f00 */
[----:B------:R-:W-:Y:S01]  /*17e0*/  UIMAD UR9, UR13, -0x180, UR9 ;  /* 0xfffffe800d0978a4 */ /* 0x000fe2000f8e0209 */
[----:B------:R-:W-:Y:S01]  /*17f0*/  MOV R6, UR11 ;  /* 0x0000000b00067c02 */ /* 0x000fe20008000f00 */
[--C-:B------:R-:W-:Y:S01]  /*1800*/  IMAD R9, R9, 0x3c1, R0.reuse ;  /* 0x000003c109097824 */ /* 0x100fe200078e0200 */
[----:B------:R-:W-:Y:S01]  /*1810*/  ULEA.HI.SX32 UR5, UR7, UR5, 0x1a ;  /* 0x0000000507057291 */ /* 0x000fe2000f8fd23f */
[----:B------:R-:W-:-:S02]  /*1820*/  IMAD R11, R11, 0x3c1, R0 ;  /* 0x000003c10b0b7824 */ /* 0x000fc400078e0200 */
[----:B------:R-:W-:Y:S01]  /*1830*/  IMAD R9, R6, 0x1e0800, R9 ;  /* 0x001e080006097824 */ /* 0x000fe200078e0209 */
[----:B------:R-:W-:Y:S01]  /*1840*/  MOV R6, UR8 ;  /* 0x0000000800067c02 */ /* 0x000fe20008000f00 */
[----:B------:R-:W-:Y:S01]  /*1850*/  UIMAD UR20, UR5, -0x180, UR20 ;  /* 0xfffffe80051478a4 */ /* 0x000fe2000f8e0214 */
[----:B------:R-:W-:-:S03]  /*1860*/  MOV R13, UR9 ;  /* 0x00000009000d7c02 */ /* 0x000fc60008000f00 */
[----:B------:R-:W-:Y:S02]  /*1870*/  IMAD R11, R6, 0x1e0800, R11 ;  /* 0x001e0800060b7824 */ /* 0x000fe400078e020b */
[----:B------:R-:W-:Y:S01]  /*1880*/  IMAD.U32 R6, RZ, RZ, UR13 ;  /* 0x0000000dff067e24 */ /* 0x000fe2000f8e00ff */
[----:B------:R-:W-:Y:S01]  /*1890*/  MOV R15, UR20 ;  /* 0x00000014000f7c02 */ /* 0x000fe20008000f00 */
[----:B------:R-:W-:Y:S01]  /*18a0*/  IMAD R13, R13, 0x3c1, R0 ;  /* 0x000003c10d0d7824 */ /* 0x000fe200078e0200 */
[----:B------:R-:W-:-:S03]  /*18b0*/  MOV R17, UR5 ;  /* 0x0000000500117c02 */ /* 0x000fc60008000f00 */
[----:B------:R-:W-:Y:S02]  /*18c0*/  IMAD R13, R6, 0x1e0800, R13 ;  /* 0x001e0800060d7824 */ /* 0x000fe400078e020d */
[----:B------:R-:W-:Y:S01]  /*18d0*/  IMAD R6, R15, 0x3c1, R0 ;  /* 0x000003c10f067824 */ /* 0x000fe200078e0200 */
[----:B------:R-:W-:-:S03]  /*18e0*/  UIADD3 UR5, UR4, 0x8, URZ ;  /* 0x0000000804057890 */ /* 0x000fc6000fffe03f */
[----:B------:R-:W-:Y:S01]  /*18f0*/  IMAD R15, R17, 0x1e0800, R6 ;  /* 0x001e0800110f7824 */ /* 0x000fe200078e0206 */
[----:B------:R-:W-:-:S03]  /*1900*/  UIMAD.WIDE UR6, UR5, 0x2aaaaaab, URZ ;  /* 0x2aaaaaab050678a5 */ /* 0x000fc6000f8e023f */
[----:B------:R-:W-:Y:S01]  /*1910*/  IMAD.WIDE R14, R15, 0x4, R2 ;  /* 0x000000040f0e7825 */ /* 0x000fe200078e0202 */
[----:B------:R-:W-:-:S04]  /*1920*/  USHF.R.U32.HI UR6, URZ, 0x1f, UR7 ;  /* 0x0000001f3f067899 */ /* 0x000fc80008011607 */
[----:B--2---:R0:W-:Y:S04]  /*1930*/  @P6 STG.E desc[UR22][R14.64], R19 ;  /* 0x000000130e006986 */ /* 0x0041e8000c101916 */
[----:B------:R-:W1:Y:S01]  /*1940*/  LDS R19, [R4+0x2020] ;  /* 0x0020200004137984 */ /* 0x000e620000000800 */
[----:B------:R-:W-:Y:S01]  /*1950*/  ULEA.HI.SX32 UR6, UR7, UR6, 0x1a ;  /* 0x0000000607067291 */ /* 0x000fe2000f8fd23f */
[----:B------:R-:W-:-:S03]  /*1960*/  MOV R6, UR5 ;  /* 0x0000000500067c02 */ /* 0x000fc60008000f00 */
[----:B------:R-:W-:Y:S02]  /*1970*/  UIMAD UR5, UR6, -0x180, UR5 ;  /* 0xfffffe80060578a4 */ /* 0x000fe4000f8e0205 */
[----:B------:R-:W-:-:S04]  /*1980*/  MOV R21, UR6 ;  /* 0x0000000600157c02 */ /* 0x000fc80008000f00 */
[----:B------:R-:W-:Y:S01]  /*1990*/  IMAD.U32 R17, RZ, RZ, UR5 ;  /* 0x00000005ff117e24 */ /* 0x000fe2000f8e00ff */
[----:B------:R-:W-:-:S04]  /*19a0*/  UIADD3 UR5, UR4, 0x9, URZ ;  /* 0x0000000904057890 */ /* 0x000fc8000fffe03f */
[----:B------:R-:W-:Y:S01]  /*19b0*/  UIMAD.WIDE UR6, UR5, 0x2aaaaaab, URZ ;  /* 0x2aaaaaab050678a5 */ /* 0x000fe2000f8e023f */
[----:B------:R-:W-:Y:S01]  /*19c0*/  ISETP.LT.AND P6, PT, R6, 0x600, !P0 ;  /* 0x000006000600780c */ /* 0x000fe200047c1270 */
[----:B------:R-:W-:Y:S02]  /*19d0*/  IMAD R6, R17, 0x3c1, R0 ;  /* 0x000003c111067824 */ /* 0x000fe400078e0200 */
[----:B------:R-:W-:Y:S02]  /*19e0*/  USHF.R.U32.HI UR6, URZ, 0x1f, UR7 ;  /* 0x0000001f3f067899 */ /* 0x000fe40008011607 */
[----:B------:R-:W-:Y:S02]  /*19f0*/  IMAD R17, R21, 0x1e0800, R6 ;  /* 0x001e080015117824 */ /* 0x000fe400078e0206 */
[----:B------:R-:W-:Y:S01]  /*1a00*/  ULEA.HI.SX32 UR6, UR7, UR6, 0x1a ;  /* 0x0000000607067291 */ /* 0x000fe2000f8fd23f */
[----:B------:R-:W-:-:S03]  /*1a10*/  MOV R6, UR5 ;  /* 0x0000000500067c02 */ /* 0x000fc60008000f00 */
[----:B------:R-:W-:Y:S01]  /*1a20*/  UIMAD UR5, UR6, -0x180, UR5 ;  /* 0xfffffe80060578a4 */ /* 0x000fe2000f8e0205 */
[----:B0-----:R-:W-:-:S05]  /*1a30*/  IMAD.WIDE R14, R17, 0x4, R2 ;  /* 0x00000004110e7825 */ /* 0x001fca00078e0202 */
[----:B------:R-:W-:Y:S01]  /*1a40*/  MOV R17, UR5 ;  /* 0x0000000500117c02 */ /* 0x000fe20008000f00 */
[----:B------:R-:W-:Y:S01]  /*1a50*/  IMAD.U32 R21, RZ, RZ, UR6 ;  /* 0x00000006ff157e24 */ /* 0x000fe2000f8e00ff */
[----:B-1----:R0:W-:Y:S01]  /*1a60*/  @P6 STG.E desc[UR22][R14.64], R19 ;  /* 0x000000130e006986 */ /* 0x0021e2000c101916 */
[----:B------:R-:W-:Y:S02]  /*1a70*/  ISETP.LT.AND P6, PT, R6, 0x600, !P0 ;  /* 0x000006000600780c */ /* 0x000fe400047c1270 */
[----:B------:R-:W-:-:S04]  /*1a80*/  IMAD R6, R17, 0x3c1, R0 ;  /* 0x000003c111067824 */ /* 0x000fc800078e0200 */
[----:B------:R-:W-:Y:S02]  /*1a90*/  IMAD R17, R21, 0x1e0800, R6 ;  /* 0x001e080015117824 */ /* 0x000fe400078e0206 */
[----:B------:R-:W1:Y:S01]  /*1aa0*/  LDS R21, [R4+0x2424] ;  /* 0x0024240004157984 */ /* 0x000e620000000800 */
[----:B------:R-:W-:-:S04]  /*1ab0*/  UIADD3 UR6, UR4, 0xf, URZ ;  /* 0x0000000f04067890 */ /* 0x000fc8000fffe03f */
[----:B------:R-:W-:-:S04]  /*1ac0*/  UIMAD.WIDE UR4, UR6, 0x2aaaaaab, URZ ;  /* 0x2aaaaaab060478a5 */ /* 0x000fc8000f8e023f */
[----:B------:R-:W-:Y:S01]  /*1ad0*/  USHF.R.U32.HI UR4, URZ, 0x1f, UR5 ;  /* 0x0000001f3f047899 */ /* 0x000fe20008011605 */
[----:B------:R-:W-:-:S03]  /*1ae0*/  MOV R6, UR6 ;  /* 0x0000000600067c02 */ /* 0x000fc60008000f00 */
[----:B------:R-:W-:-:S04]  /*1af0*/  ULEA.HI.SX32 UR4, UR5, UR4, 0x1a ;  /* 0x0000000405047291 */ /* 0x000fc8000f8fd23f */
[----:B------:R-:W-:Y:S01]  /*1b00*/  UIMAD UR6, UR4, -0x180, UR6 ;  /* 0xfffffe80040678a4 */ /* 0x000fe2000f8e0206 */
[----:B------:R-:W-:-:S05]  /*1b10*/  ISETP.LT.AND P5, PT, R10, 0x600, !P0 ;  /* 0x000006000a00780c */ /* 0x000fca00047a1270 */
[----:B0-----:R-:W-:Y:S02]  /*1b20*/  MOV R15, UR6 ;  /* 0x00000006000f7c02 */ /* 0x001fe40008000f00 */
[----:B------:R-:W-:Y:S01]  /*1b30*/  ISETP.LT.AND P0, PT, R6, 0x600, !P0 ;  /* 0x000006000600780c */ /* 0x000fe20004701270 */
[----:B------:R-:W-:-:S04]  /*1b40*/  IMAD.WIDE R12, R13, 0x4, R2 ;  /* 0x000000040d0c7825 */ /* 0x000fc800078e0202 */
[----:B------:R-:W-:Y:S02]  /*1b50*/  IMAD R0, R15, 0x3c1, R0 ;  /* 0x000003c10f007824 */ /* 0x000fe400078e0200 */
[----:B------:R-:W-:-:S04]  /*1b60*/  IMAD.WIDE R14, R17, 0x4, R2 ;  /* 0x00000004110e7825 */ /* 0x000fc800078e0202 */
[----:B------:R-:W-:-:S04]  /*1b70*/  IMAD.WIDE R10, R11, 0x4, R2 ;  /* 0x000000040b0a7825 */ /* 0x000fc800078e0202 */
[--C-:B------:R-:W-:Y:S01]  /*1b80*/  IMAD.WIDE R8, R9, 0x4, R2.reuse ;  /* 0x0000000409087825 */ /* 0x100fe200078e0202 */
[----:B-1----:R0:W-:Y:S03]  /*1b90*/  @P6 STG.E desc[UR22][R14.64], R21 ;  /* 0x000000150e006986 */ /* 0x0021e6000c101916 */
[--C-:B------:R-:W-:Y:S01]  /*1ba0*/  IMAD.WIDE R6, R7, 0x4, R2.reuse ;  /* 0x0000000407067825 */ /* 0x100fe200078e0202 */
[----:B------:R0:W-:Y:S03]  /*1bb0*/  @P5 STG.E desc[UR22][R12.64], R23 ;  /* 0x000000170c005986 */ /* 0x0001e6000c101916 */
[----:B------:R-:W-:Y:S01]  /*1bc0*/  IMAD.WIDE R16, R5, 0x4, R2 ;  /* 0x0000000405107825 */ /* 0x000fe200078e0202 */
[----:B------:R0:W-:Y:S01]  /*1bd0*/  @P4 STG.E desc[UR22][R10.64], R25 ;  /* 0x000000190a004986 */ /* 0x0001e2000c101916 */
[----:B------:R-:W-:-:S03]  /*1be0*/  MOV R19, UR4 ;  /* 0x0000000400137c02 */ /* 0x000fc60008000f00 */
[----:B------:R0:W-:Y:S04]  /*1bf0*/  @P3 STG.E desc[UR22][R8.64], R27 ;  /* 0x0000001b08003986 */ /* 0x0001e8000c101916 */
[----:B------:R0:W-:Y:S01]  /*1c00*/  @P2 STG.E desc[UR22][R6.64], R29 ;  /* 0x0000001d06002986 */ /* 0x0001e2000c101916 */
[----:B------:R-:W-:-:S03]  /*1c10*/  IMAD R19, R19, 0x1e0800, R0 ;  /* 0x001e080013137824 */ /* 0x000fc600078e0200 */
[----:B------:R0:W-:Y:S02]  /*1c20*/  @P1 STG.E desc[UR22][R16.64], R31 ;  /* 0x0000001f10001986 */ /* 0x0001e4000c101916 */
[----:B0-----:R-:W-:Y:S05]  /*1c30*/  @!P0 EXIT ;  /* 0x000000000000894d */ /* 0x001fea0003800000 */
[----:B------:R-:W0:Y:S01]  /*1c40*/  LDS R5, [R4+0x3c3c] ;  /* 0x003c3c0004057984 */ /* 0x000e220000000800 */
[----:B------:R-:W-:-:S05]  /*1c50*/  IMAD.WIDE R2, R19, 0x4, R2 ;  /* 0x0000000413027825 */ /* 0x000fca00078e0202 */
[----:B0-----:R-:W-:Y:S01]  /*1c60*/  STG.E desc[UR22][R2.64], R5 ;  /* 0x0000000502007986 */ /* 0x001fe2000c101916 */
[----:B------:R-:W-:Y:S05]  /*1c70*/  EXIT ;  /* 0x000000000000794d */ /* 0x000fea0003800000 */
.L_x_0:
[----:B------:R-:W-:-:S00]  /*1c80*/  BRA `(.L_x_0) ;  /* 0xfffffffc00fc7947 */ /* 0x000fc0000383ffff */
[----:B------:R-:W-:-:S00]  /*1c90*/  NOP ;  /* 0x0000000000007918 */ /* 0x000fc00000000000 */
        /* <DEDUP_REMOVED lines=14> */
.L_x_1:


//--------------------- .nv.global.init           --------------------------
	.section	.nv.global.init,"aw",@progbits
.nv.global.init:
	.type		_$_str,@object
	.size		_$_str,(_$_str_$_2 - _$_str)
_$_str:
        /*0000*/ 	.byte	0x5f, 0x5f, 0x43, 0x55, 0x44, 0x41, 0x5f, 0x46, 0x54, 0x5a, 0x00
	.type		_$_str_$_2,@object
	.size		_$_str_$_2,(.L_1 - _$_str_$_2)
_$_str_$_2:
        /*000b*/ 	.byte	0x5f, 0x5f, 0x43, 0x55, 0x44, 0x41, 0x5f, 0x50, 0x52, 0x45, 0x43, 0x5f, 0x53, 0x51, 0x52, 0x54
        /*001b*/ 	.byte	0x00
.L_1:


//--------------------- .nv.shared.triton_poi_fused__native_batch_norm_legit_no_training_relu_6 --------------------------
	.section	.nv.shared.triton_poi_fused__native_batch_norm_legit_no_training_relu_6,"aw",@nobits
	.sectionflags	@""
	.align	16
	.zero		1024


//--------------------- .nv.constant0.triton_poi_fused__native_batch_norm_legit_no_training_relu_6 --------------------------
	.section	.nv.constant0.triton_poi_fused__native_batch_norm_legit_no_training_relu_6,"a",@progbits
	.sectionflags	@""
	.align	4
.nv.constant0.triton_poi_fused__native_batch_norm_legit_no_training_relu_6:
	.zero		584
